	.target	sm_100a

	.elftype	@"ET_EXEC"


//--------------------- .note.nv.tkinfo           --------------------------
	.section	.note.nv.tkinfo,"",@"SHT_NOTE"
	.sectionflags	@"SHF_NOTE_NV_TKINFO"
	.tkinfo
        /*0018*/ 	.word	0x00000002
        /*0030*/ 	.string	""
        /*0030*/ 	.string	"ptxas"
        /*0030*/ 	.string	"Cuda compilation tools, release 13.0, V13.0.88"
        /*0030*/ 	.string	"Build cuda_13.0.r13.0/compiler.36424714_0"
        /*0030*/ 	.string	"-arch sm_100a -m 64 "



//--------------------- .note.nv.cuinfo           --------------------------
	.section	.note.nv.cuinfo,"",@"SHT_NOTE"
	.sectionflags	@"SHF_NOTE_NV_CUINFO"
        /*0018*/ 	.short	0x0002
        /*001a*/ 	.short	0x0064
        /*001c*/ 	.short	0x0082
	.zero		2


//--------------------- .nv.info                  --------------------------
	.section	.nv.info,"",@"SHT_CUDA_INFO"
	.align	4


	//----- nvinfo : EIATTR_REGCOUNT
	.align		4
        /*0000*/ 	.byte	0x04, 0x2f
        /*0002*/ 	.short	(.L_19 - .L_18)
	.align		4
.L_18:
        /*0004*/ 	.word	index@(_ZN7cutlass13device_kernelINS_4gemm6kernel13GemmUniversalIN4cute5tupleIJiiiiEEENS1_10collective13CollectiveMmaINS1_35MainloopSm100TmaUmmaWarpSpecializedILi9ELi2ELi4ENS5_IJNS4_1CILi8EEENSA_ILi1EEESC_EEEEENS5_IJNSA_ILi64EEENSA_ILi256EEENSA_ILi32EEEEEENS_6half_tENS5_IJlSC_lEEESJ_SK_NS4_8TiledMMAINS4_8MMA_AtomIJNS4_20SM100_MMA_F16BF16_SSISJ_SJ_fLi64ELi256ELNS4_4UMMA5MajorE0ELSP_0ELNSO_7ScaleInE0ELSQ_0EEEEEENS4_6LayoutINS5_IJSC_SC_SC_EEENS5_IJNSA_ILi0EEESV_SV_EEEEENS5_IJNS4_10UnderscoreESY_SY_EEEEENS4_13SM90_TMA_LOADENS4_14ComposedLayoutINS4_7SwizzleILi2ELi4ELi3EEENS4_18smem_ptr_flag_bitsILi16EEENST_INS5_IJSB_SH_EEENS5_IJSH_SC_EEEEEEEvNS4_8identityENS4_23SM90_TMA_LOAD_MULTICASTES1A_vS1B_EENS_8epilogue10collective18CollectiveEpilogueINS1E_23Sm100TmaWarpSpecializedILi4ELi2ELi32ELb1ELb0EEEJSI_NS5_IJNST_ISF_SC_EES1J_EEESJ_SK_SJ_SK_NS1E_6fusion15FusionCallbacksIS1I_NS1L_17LinearCombinationISJ_fSJ_fLNS_15FloatRoundStyleE2EEESI_S1K_JEEENS4_5SM1004TMEM4LOAD26SM100_TMEM_LOAD_16dp256b8xES11_NS12_INS13_ILi3ELi4ELi3EEES16_NST_INS5_IJSB_SF_EEENS5_IJSF_SC_EEEEEEENS4_17SM75_U32x4_LDSM_NENS4_14SM90_TMA_STOREES1Z_NS4_17SM90_U32x4_STSM_NENS4_39AutoVectorizingCopyWithAssumedAlignmentILi128EEEEEEvvEEEEvNT_6ParamsE)
        /*0008*/ 	.word	0x0000007a


	//----- nvinfo : EIATTR_FRAME_SIZE
	.align		4
.L_19:
        /*000c*/ 	.byte	0x04, 0x11
        /*000e*/ 	.short	(.L_21 - .L_20)
	.align		4
.L_20:
        /*0010*/ 	.word	index@($__internal_2_$__cuda_sm10x_tcgen05_guardrail_trap_unallocated_columns_being_dealloced)
        /*0014*/ 	.word	0x00000000


	//----- nvinfo : EIATTR_FRAME_SIZE
	.align		4
.L_21:
        /*0018*/ 	.byte	0x04, 0x11
        /*001a*/ 	.short	(.L_23 - .L_22)
	.align		4
.L_22:
        /*001c*/ 	.word	index@($__internal_1_$__cuda_sm10x_tcgen05_guardrail_trap_phase_invalid_during_alloc)
        /*0020*/ 	.word	0x00000000


	//----- nvinfo : EIATTR_FRAME_SIZE
	.align		4
.L_23:
        /*0024*/ 	.byte	0x04, 0x11
        /*0026*/ 	.short	(.L_25 - .L_24)
	.align		4
.L_24:
        /*0028*/ 	.word	index@($__internal_0_$__cuda_sm10x_tcgen05_guardrail_trap_col_being_dealloced_not_returned_by_alloc)
        /*002c*/ 	.word	0x00000000


	//----- nvinfo : EIATTR_FRAME_SIZE
	.align		4
.L_25:
        /*0030*/ 	.byte	0x04, 0x11
        /*0032*/ 	.short	(.L_27 - .L_26)
	.align		4
.L_26:
        /*0034*/ 	.word	index@(_ZN7cutlass13device_kernelINS_4gemm6kernel13GemmUniversalIN4cute5tupleIJiiiiEEENS1_10collective13CollectiveMmaINS1_35MainloopSm100TmaUmmaWarpSpecializedILi9ELi2ELi4ENS5_IJNS4_1CILi8EEENSA_ILi1EEESC_EEEEENS5_IJNSA_ILi64EEENSA_ILi256EEENSA_ILi32EEEEEENS_6half_tENS5_IJlSC_lEEESJ_SK_NS4_8TiledMMAINS4_8MMA_AtomIJNS4_20SM100_MMA_F16BF16_SSISJ_SJ_fLi64ELi256ELNS4_4UMMA5MajorE0ELSP_0ELNSO_7ScaleInE0ELSQ_0EEEEEENS4_6LayoutINS5_IJSC_SC_SC_EEENS5_IJNSA_ILi0EEESV_SV_EEEEENS5_IJNS4_10UnderscoreESY_SY_EEEEENS4_13SM90_TMA_LOADENS4_14ComposedLayoutINS4_7SwizzleILi2ELi4ELi3EEENS4_18smem_ptr_flag_bitsILi16EEENST_INS5_IJSB_SH_EEENS5_IJSH_SC_EEEEEEEvNS4_8identityENS4_23SM90_TMA_LOAD_MULTICASTES1A_vS1B_EENS_8epilogue10collective18CollectiveEpilogueINS1E_23Sm100TmaWarpSpecializedILi4ELi2ELi32ELb1ELb0EEEJSI_NS5_IJNST_ISF_SC_EES1J_EEESJ_SK_SJ_SK_NS1E_6fusion15FusionCallbacksIS1I_NS1L_17LinearCombinationISJ_fSJ_fLNS_15FloatRoundStyleE2EEESI_S1K_JEEENS4_5SM1004TMEM4LOAD26SM100_TMEM_LOAD_16dp256b8xES11_NS12_INS13_ILi3ELi4ELi3EEES16_NST_INS5_IJSB_SF_EEENS5_IJSF_SC_EEEEEEENS4_17SM75_U32x4_LDSM_NENS4_14SM90_TMA_STOREES1Z_NS4_17SM90_U32x4_STSM_NENS4_39AutoVectorizingCopyWithAssumedAlignmentILi128EEEEEEvvEEEEvNT_6ParamsE)
        /*0038*/ 	.word	0x00000000


	//----- nvinfo : EIATTR_MIN_STACK_SIZE
	.align		4
.L_27:
        /*003c*/ 	.byte	0x04, 0x12
        /*003e*/ 	.short	(.L_29 - .L_28)
	.align		4
.L_28:
        /*0040*/ 	.word	index@(_ZN7cutlass13device_kernelINS_4gemm6kernel13GemmUniversalIN4cute5tupleIJiiiiEEENS1_10collective13CollectiveMmaINS1_35MainloopSm100TmaUmmaWarpSpecializedILi9ELi2ELi4ENS5_IJNS4_1CILi8EEENSA_ILi1EEESC_EEEEENS5_IJNSA_ILi64EEENSA_ILi256EEENSA_ILi32EEEEEENS_6half_tENS5_IJlSC_lEEESJ_SK_NS4_8TiledMMAINS4_8MMA_AtomIJNS4_20SM100_MMA_F16BF16_SSISJ_SJ_fLi64ELi256ELNS4_4UMMA5MajorE0ELSP_0ELNSO_7ScaleInE0ELSQ_0EEEEEENS4_6LayoutINS5_IJSC_SC_SC_EEENS5_IJNSA_ILi0EEESV_SV_EEEEENS5_IJNS4_10UnderscoreESY_SY_EEEEENS4_13SM90_TMA_LOADENS4_14ComposedLayoutINS4_7SwizzleILi2ELi4ELi3EEENS4_18smem_ptr_flag_bitsILi16EEENST_INS5_IJSB_SH_EEENS5_IJSH_SC_EEEEEEEvNS4_8identityENS4_23SM90_TMA_LOAD_MULTICASTES1A_vS1B_EENS_8epilogue10collective18CollectiveEpilogueINS1E_23Sm100TmaWarpSpecializedILi4ELi2ELi32ELb1ELb0EEEJSI_NS5_IJNST_ISF_SC_EES1J_EEESJ_SK_SJ_SK_NS1E_6fusion15FusionCallbacksIS1I_NS1L_17LinearCombinationISJ_fSJ_fLNS_15FloatRoundStyleE2EEESI_S1K_JEEENS4_5SM1004TMEM4LOAD26SM100_TMEM_LOAD_16dp256b8xES11_NS12_INS13_ILi3ELi4ELi3EEES16_NST_INS5_IJSB_SF_EEENS5_IJSF_SC_EEEEEEENS4_17SM75_U32x4_LDSM_NENS4_14SM90_TMA_STOREES1Z_NS4_17SM90_U32x4_STSM_NENS4_39AutoVectorizingCopyWithAssumedAlignmentILi128EEEEEEvvEEEEvNT_6ParamsE)
        /*0044*/ 	.word	0x00000000
.L_29:


//--------------------- .nv.compat                --------------------------
	.section	.nv.compat,"",@"SHT_CUDA_COMPAT_INFO"
	.align	4
        /*0000*/ 	.byte	0x02, 0x09, 0x01, 0x00, 0x02, 0x02, 0x02, 0x00, 0x02, 0x05, 0x05, 0x00, 0x03, 0x07, 0x01, 0x01
        /*0010*/ 	.byte	0x02, 0x03, 0x01, 0x00, 0x02, 0x06, 0x01, 0x00, 0x04, 0x0b, 0x08, 0x00, 0x09, 0x00, 0x00, 0x00
        /*0020*/ 	.byte	0x00, 0x00, 0x00, 0x00


//--------------------- .nv.info._ZN7cutlass13device_kernelINS_4gemm6kernel13GemmUniversalIN4cute5tupleIJiiiiEEENS1_10collective13CollectiveMmaINS1_35MainloopSm100TmaUmmaWarpSpecializedILi9ELi2ELi4ENS5_IJNS4_1CILi8EEENSA_ILi1EEESC_EEEEENS5_IJNSA_ILi64EEENSA_ILi256EEENSA_ILi32EEEEEENS_6half_tENS5_IJlSC_lEEESJ_SK_NS4_8TiledMMAINS4_8MMA_AtomIJNS4_20SM100_MMA_F16BF16_SSISJ_SJ_fLi64ELi256ELNS4_4UMMA5MajorE0ELSP_0ELNSO_7ScaleInE0ELSQ_0EEEEEENS4_6LayoutINS5_IJSC_SC_SC_EEENS5_IJNSA_ILi0EEESV_SV_EEEEENS5_IJNS4_10UnderscoreESY_SY_EEEEENS4_13SM90_TMA_LOADENS4_14ComposedLayoutINS4_7SwizzleILi2ELi4ELi3EEENS4_18smem_ptr_flag_bitsILi16EEENST_INS5_IJSB_SH_EEENS5_IJSH_SC_EEEEEEEvNS4_8identityENS4_23SM90_TMA_LOAD_MULTICASTES1A_vS1B_EENS_8epilogue10collective18CollectiveEpilogueINS1E_23Sm100TmaWarpSpecializedILi4ELi2ELi32ELb1ELb0EEEJSI_NS5_IJNST_ISF_SC_EES1J_EEESJ_SK_SJ_SK_NS1E_6fusion15FusionCallbacksIS1I_NS1L_17LinearCombinationISJ_fSJ_fLNS_15FloatRoundStyleE2EEESI_S1K_JEEENS4_5SM1004TMEM4LOAD26SM100_TMEM_LOAD_16dp256b8xES11_NS12_INS13_ILi3ELi4ELi3EEES16_NST_INS5_IJSB_SF_EEENS5_IJSF_SC_EEEEEEENS4_17SM75_U32x4_LDSM_NENS4_14SM90_TMA_STOREES1Z_NS4_17SM90_U32x4_STSM_NENS4_39AutoVectorizingCopyWithAssumedAlignmentILi128EEEEEEvvEEEEvNT_6ParamsE --------------------------
	.section	.nv.info._ZN7cutlass13device_kernelINS_4gemm6kernel13GemmUniversalIN4cute5tupleIJiiiiEEENS1_10collective13CollectiveMmaINS1_35MainloopSm100TmaUmmaWarpSpecializedILi9ELi2ELi4ENS5_IJNS4_1CILi8EEENSA_ILi1EEESC_EEEEENS5_IJNSA_ILi64EEENSA_ILi256EEENSA_ILi32EEEEEENS_6half_tENS5_IJlSC_lEEESJ_SK_NS4_8TiledMMAINS4_8MMA_AtomIJNS4_20SM100_MMA_F16BF16_SSISJ_SJ_fLi64ELi256ELNS4_4UMMA5MajorE0ELSP_0ELNSO_7ScaleInE0ELSQ_0EEEEEENS4_6LayoutINS5_IJSC_SC_SC_EEENS5_IJNSA_ILi0EEESV_SV_EEEEENS5_IJNS4_10UnderscoreESY_SY_EEEEENS4_13SM90_TMA_LOADENS4_14ComposedLayoutINS4_7SwizzleILi2ELi4ELi3EEENS4_18smem_ptr_flag_bitsILi16EEENST_INS5_IJSB_SH_EEENS5_IJSH_SC_EEEEEEEvNS4_8identityENS4_23SM90_TMA_LOAD_MULTICASTES1A_vS1B_EENS_8epilogue10collective18CollectiveEpilogueINS1E_23Sm100TmaWarpSpecializedILi4ELi2ELi32ELb1ELb0EEEJSI_NS5_IJNST_ISF_SC_EES1J_EEESJ_SK_SJ_SK_NS1E_6fusion15FusionCallbacksIS1I_NS1L_17LinearCombinationISJ_fSJ_fLNS_15FloatRoundStyleE2EEESI_S1K_JEEENS4_5SM1004TMEM4LOAD26SM100_TMEM_LOAD_16dp256b8xES11_NS12_INS13_ILi3ELi4ELi3EEES16_NST_INS5_IJSB_SF_EEENS5_IJSF_SC_EEEEEEENS4_17SM75_U32x4_LDSM_NENS4_14SM90_TMA_STOREES1Z_NS4_17SM90_U32x4_STSM_NENS4_39AutoVectorizingCopyWithAssumedAlignmentILi128EEEEEEvvEEEEvNT_6ParamsE,"",@"SHT_CUDA_INFO"
	.sectionflags	@""
	.align	4


	//----- nvinfo : EIATTR_CUDA_API_VERSION
	.align		4
        /*0000*/ 	.byte	0x04, 0x37
        /*0002*/ 	.short	(.L_31 - .L_30)
.L_30:
        /*0004*/ 	.word	0x00000082


	//----- nvinfo : EIATTR_KPARAM_INFO
	.align		4
.L_31:
        /*0008*/ 	.byte	0x04, 0x17
        /*000a*/ 	.short	(.L_33 - .L_32)
.L_32:
        /*000c*/ 	.word	0x00000000
        /*0010*/ 	.short	0x0000
        /*0012*/ 	.short	0x0000
        /*0014*/ 	.byte	0x00, 0xf0, 0x01, 0x20


	//----- nvinfo : EIATTR_AT_ENTRY_FRAGMENTS
	.align		4
.L_33:
        /*0018*/ 	.byte	0x04, 0x4f
        /*001a*/ 	.short	(.L_35 - .L_34)


	//   ....[0]....
.L_34:
        /*001c*/ 	.word	0x00000006


	//----- nvinfo : EIATTR_RESERVED_SMEM_USED
	.align		4
.L_35:
        /*0020*/ 	.byte	0x01, 0x41
	.zero		2


	//----- nvinfo : EIATTR_SPARSE_MMA_MASK
	.align		4
        /*0024*/ 	.byte	0x03, 0x50
        /*0026*/ 	.short	0x0000


	//----- nvinfo : EIATTR_TCGEN05_1CTA_USED
	.align		4
        /*0028*/ 	.byte	0x01, 0x51
	.zero		2


	//----- nvinfo : EIATTR_MAXREG_COUNT
	.align		4
        /*002c*/ 	.byte	0x03, 0x1b
        /*002e*/ 	.short	0x00ff


	//----- nvinfo : EIATTR_NUM_BARRIERS
	.align		4
        /*0030*/ 	.byte	0x02, 0x4c
        /*0032*/ 	.byte	0x07
	.zero		1


	//----- nvinfo : EIATTR_EXTERNS
	.align		4
        /*0034*/ 	.byte	0x04, 0x0f
        /*0036*/ 	.short	(.L_37 - .L_36)


	//   ....[0]....
	.align		4
.L_36:
        /*0038*/ 	.word	index@(__assertfail)


	//----- nvinfo : EIATTR_MERCURY_ISA_VERSION
	.align		4
.L_37:
        /*003c*/ 	.byte	0x03, 0x5f
        /*003e*/ 	.short	0x0101


	//----- nvinfo : EIATTR_INT_WARP_WIDE_INSTR_OFFSETS
	.align		4
        /*0040*/ 	.byte	0x04, 0x31
        /*0042*/ 	.short	(.L_39 - .L_38)


	//   ....[0]....
.L_38:
        /*0044*/ 	.word	0x00004120


	//   ....[1]....
        /*0048*/ 	.word	0x00004140


	//   ....[2]....
        /*004c*/ 	.word	0x00004170


	//   ....[3]....
        /*0050*/ 	.word	0x00004d80


	//   ....[4]....
        /*0054*/ 	.word	0x00004de0


	//   ....[5]....
        /*0058*/ 	.word	0x00004ec0


	//   ....[6]....
        /*005c*/ 	.word	0x00004f40


	//   ....[7]....
        /*0060*/ 	.word	0x00005030


	//   ....[8]....
        /*0064*/ 	.word	0x000050c0


	//   ....[9]....
        /*0068*/ 	.word	0x000051b0


	//   ....[10]....
        /*006c*/ 	.word	0x00005260


	//----- nvinfo : EIATTR_COOP_GROUP_MASK_REGIDS
	.align		4
.L_39:
        /*0070*/ 	.byte	0x04, 0x29
        /*0072*/ 	.short	(.L_41 - .L_40)


	//   ....[0]....
.L_40:
        /*0074*/ 	.word	0xffffffff


	//   ....[1]....
        /*0078*/ 	.word	0xffffffff


	//   ....[2]....
        /*007c*/ 	.word	0xffffffff


	//   ....[3]....
        /*0080*/ 	.word	0xffffffff


	//   ....[4]....
        /*0084*/ 	.word	0xffffffff


	//   ....[5]....
        /*0088*/ 	.word	0xffffffff


	//   ....[6]....
        /*008c*/ 	.word	0xffffffff


	//   ....[7]....
        /*0090*/ 	.word	0xffffffff


	//   ....[8]....
        /*0094*/ 	.word	0xffffffff


	//   ....[9]....
        /*0098*/ 	.word	0xffffffff


	//   ....[10]....
        /*009c*/ 	.word	0xffffffff


	//   ....[11]....
        /*00a0*/ 	.word	0xffffffff


	//   ....[12]....
        /*00a4*/ 	.word	0xffffffff


	//   ....[13]....
        /*00a8*/ 	.word	0xffffffff


	//----- nvinfo : EIATTR_COOP_GROUP_INSTR_OFFSETS
	.align		4
.L_41:
        /*00ac*/ 	.byte	0x04, 0x28
        /*00ae*/ 	.short	(.L_43 - .L_42)


	//   ....[0]....
.L_42:
        /*00b0*/ 	.word	0x00000080


	//   ....[1]....
        /*00b4*/ 	.word	0x000004f0


	//   ....[2]....
        /*00b8*/ 	.word	0x00000750


	//   ....[3]....
        /*00bc*/ 	.word	0x000008f0


	//   ....[4]....
        /*00c0*/ 	.word	0x000009f0


	//   ....[5]....
        /*00c4*/ 	.word	0x00000b60


	//   ....[6]....
        /*00c8*/ 	.word	0x00000d00


	//   ....[7]....
        /*00cc*/ 	.word	0x00000ec0


	//   ....[8]....
        /*00d0*/ 	.word	0x00002230


	//   ....[9]....
        /*00d4*/ 	.word	0x000033f0


	//   ....[10]....
        /*00d8*/ 	.word	0x00003600


	//   ....[11]....
        /*00dc*/ 	.word	0x00003630


	//   ....[12]....
        /*00e0*/ 	.word	0x00004000


	//   ....[13]....
        /*00e4*/ 	.word	0x00004230


	//----- nvinfo : EIATTR_VRC_CTA_INIT_COUNT
	.align		4
.L_43:
        /*00e8*/ 	.byte	0x02, 0x4a
        /*00ea*/ 	.byte	0x80
	.zero		1


	//----- nvinfo : EIATTR_SYSCALL_OFFSETS
	.align		4
        /*00ec*/ 	.byte	0x04, 0x46
        /*00ee*/ 	.short	(.L_45 - .L_44)


	//   ....[0]....
.L_44:
        /*00f0*/ 	.word	0x00005ef0


	//   ....[1]....
        /*00f4*/ 	.word	0x00005fe0


	//   ....[2]....
        /*00f8*/ 	.word	0x00006850


	//   ....[3]....
        /*00fc*/ 	.word	0x00007510


	//   ....[4]....
        /*0100*/ 	.word	0x00008180


	//   ....[5]....
        /*0104*/ 	.word	0x00008de0


	//----- nvinfo : EIATTR_MBARRIER_INSTR_OFFSETS
	.align		4
.L_45:
        /*0108*/ 	.byte	0x04, 0x39
        /*010a*/ 	.short	(.L_47 - .L_46)


	//   ....[0]....
.L_46:
        /*010c*/ 	.word	0x00000610
        /*0110*/ 	.word	0x000000ff
        /*0114*/ 	.word	0x00000000
        /*0118*/ 	.short	0x0100
        /*011a*/ 	.byte	0x04
	.zero		1


	//   ....[1]....
        /*011c*/ 	.word	0x00000620
        /*0120*/ 	.word	0x000000ff
        /*0124*/ 	.word	0x00000048
        /*0128*/ 	.short	0x0100
        /*012a*/ 	.byte	0x04
	.zero		1


	//   ....[2]....
        /*012c*/ 	.word	0x00000630
        /*0130*/ 	.word	0x000000ff
        /*0134*/ 	.word	0x00000008
        /*0138*/ 	.short	0x0100
        /*013a*/ 	.byte	0x04
	.zero		1


	//   ....[3]....
        /*013c*/ 	.word	0x00000640
        /*0140*/ 	.word	0x000000ff
        /*0144*/ 	.word	0x00000050
        /*0148*/ 	.short	0x0100
        /*014a*/ 	.byte	0x04
	.zero		1


	//   ....[4]....
        /*014c*/ 	.word	0x00000650
        /*0150*/ 	.word	0x000000ff
        /*0154*/ 	.word	0x00000010
        /*0158*/ 	.short	0x0100
        /*015a*/ 	.byte	0x04
	.zero		1


	//   ....[5]....
        /*015c*/ 	.word	0x00000660
        /*0160*/ 	.word	0x000000ff
        /*0164*/ 	.word	0x00000058
        /*0168*/ 	.short	0x0100
        /*016a*/ 	.byte	0x04
	.zero		1


	//   ....[6]....
        /*016c*/ 	.word	0x00000670
        /*0170*/ 	.word	0x000000ff
        /*0174*/ 	.word	0x00000018
        /*0178*/ 	.short	0x0100
        /*017a*/ 	.byte	0x04
	.zero		1


	//   ....[7]....
        /*017c*/ 	.word	0x00000680
        /*0180*/ 	.word	0x000000ff
        /*0184*/ 	.word	0x00000060
        /*0188*/ 	.short	0x0100
        /*018a*/ 	.byte	0x04
	.zero		1


	//   ....[8]....
        /*018c*/ 	.word	0x00000690
        /*0190*/ 	.word	0x000000ff
        /*0194*/ 	.word	0x00000020
        /*0198*/ 	.short	0x0100
        /*019a*/ 	.byte	0x04
	.zero		1


	//   ....[9]....
        /*019c*/ 	.word	0x000006a0
        /*01a0*/ 	.word	0x000000ff
        /*01a4*/ 	.word	0x00000068
        /*01a8*/ 	.short	0x0100
        /*01aa*/ 	.byte	0x04
	.zero		1


	//   ....[10]....
        /*01ac*/ 	.word	0x000006b0
        /*01b0*/ 	.word	0x000000ff
        /*01b4*/ 	.word	0x00000028
        /*01b8*/ 	.short	0x0100
        /*01ba*/ 	.byte	0x04
	.zero		1


	//   ....[11]....
        /*01bc*/ 	.word	0x000006c0
        /*01c0*/ 	.word	0x000000ff
        /*01c4*/ 	.word	0x00000070
        /*01c8*/ 	.short	0x0100
        /*01ca*/ 	.byte	0x04
	.zero		1


	//   ....[12]....
        /*01cc*/ 	.word	0x000006d0
        /*01d0*/ 	.word	0x000000ff
        /*01d4*/ 	.word	0x00000030
        /*01d8*/ 	.short	0x0100
        /*01da*/ 	.byte	0x04
	.zero		1


	//   ....[13]....
        /*01dc*/ 	.word	0x000006e0
        /*01e0*/ 	.word	0x000000ff
        /*01e4*/ 	.word	0x00000078
        /*01e8*/ 	.short	0x0100
        /*01ea*/ 	.byte	0x04
	.zero		1


	//   ....[14]....
        /*01ec*/ 	.word	0x000006f0
        /*01f0*/ 	.word	0x000000ff
        /*01f4*/ 	.word	0x00000038
        /*01f8*/ 	.short	0x0100
        /*01fa*/ 	.byte	0x04
	.zero		1


	//   ....[15]....
        /*01fc*/ 	.word	0x00000700
        /*0200*/ 	.word	0x000000ff
        /*0204*/ 	.word	0x00000080
        /*0208*/ 	.short	0x0100
        /*020a*/ 	.byte	0x04
	.zero		1


	//   ....[16]....
        /*020c*/ 	.word	0x00000710
        /*0210*/ 	.word	0x000000ff
        /*0214*/ 	.word	0x00000040
        /*0218*/ 	.short	0x0100
        /*021a*/ 	.byte	0x04
	.zero		1


	//   ....[17]....
        /*021c*/ 	.word	0x00000720
        /*0220*/ 	.word	0x000000ff
        /*0224*/ 	.word	0x00000088
        /*0228*/ 	.short	0x0100
        /*022a*/ 	.byte	0x04
	.zero		1


	//   ....[18]....
        /*022c*/ 	.word	0x00000860
        /*0230*/ 	.word	0x000000ff
        /*0234*/ 	.word	0x00000090
        /*0238*/ 	.short	0x0100
        /*023a*/ 	.byte	0x04
	.zero		1


	//   ....[19]....
        /*023c*/ 	.word	0x00000870
        /*0240*/ 	.word	0x000000ff
        /*0244*/ 	.word	0x000000b0
        /*0248*/ 	.short	0x0100
        /*024a*/ 	.byte	0x04
	.zero		1


	//   ....[20]....
        /*024c*/ 	.word	0x00000880
        /*0250*/ 	.word	0x000000ff
        /*0254*/ 	.word	0x00000098
        /*0258*/ 	.short	0x0100
        /*025a*/ 	.byte	0x04
	.zero		1


	//   ....[21]....
        /*025c*/ 	.word	0x00000890
        /*0260*/ 	.word	0x000000ff
        /*0264*/ 	.word	0x000000b8
        /*0268*/ 	.short	0x0100
        /*026a*/ 	.byte	0x04
	.zero		1


	//   ....[22]....
        /*026c*/ 	.word	0x000008a0
        /*0270*/ 	.word	0x000000ff
        /*0274*/ 	.word	0x000000a0
        /*0278*/ 	.short	0x0100
        /*027a*/ 	.byte	0x04
	.zero		1


	//   ....[23]....
        /*027c*/ 	.word	0x000008b0
        /*0280*/ 	.word	0x000000ff
        /*0284*/ 	.word	0x000000c0
        /*0288*/ 	.short	0x0100
        /*028a*/ 	.byte	0x04
	.zero		1


	//   ....[24]....
        /*028c*/ 	.word	0x000008c0
        /*0290*/ 	.word	0x000000ff
        /*0294*/ 	.word	0x000000a8
        /*0298*/ 	.short	0x0100
        /*029a*/ 	.byte	0x04
	.zero		1


	//   ....[25]....
        /*029c*/ 	.word	0x000008d0
        /*02a0*/ 	.word	0x000000ff
        /*02a4*/ 	.word	0x000000c8
        /*02a8*/ 	.short	0x0100
        /*02aa*/ 	.byte	0x04
	.zero		1


	//   ....[26]....
        /*02ac*/ 	.word	0x000009c0
        /*02b0*/ 	.word	0x000000ff
        /*02b4*/ 	.word	0x000000d0
        /*02b8*/ 	.short	0x0100
        /*02ba*/ 	.byte	0x06
	.zero		1


	//   ....[27]....
        /*02bc*/ 	.word	0x000009d0
        /*02c0*/ 	.word	0x000000ff
        /*02c4*/ 	.word	0x000000d8
        /*02c8*/ 	.short	0x0100
        /*02ca*/ 	.byte	0x06
	.zero		1


	//   ....[28]....
        /*02cc*/ 	.word	0x00000b10
        /*02d0*/ 	.word	0x000000ff
        /*02d4*/ 	.word	0x000000e0
        /*02d8*/ 	.short	0x0100
        /*02da*/ 	.byte	0x06
	.zero		1


	//   ....[29]....
        /*02dc*/ 	.word	0x00000b20
        /*02e0*/ 	.word	0x000000ff
        /*02e4*/ 	.word	0x000000f0
        /*02e8*/ 	.short	0x0100
        /*02ea*/ 	.byte	0x06
	.zero		1


	//   ....[30]....
        /*02ec*/ 	.word	0x00000b30
        /*02f0*/ 	.word	0x000000ff
        /*02f4*/ 	.word	0x000000e8
        /*02f8*/ 	.short	0x0100
        /*02fa*/ 	.byte	0x06
	.zero		1


	//   ....[31]....
        /*02fc*/ 	.word	0x00000b40
        /*0300*/ 	.word	0x000000ff
        /*0304*/ 	.word	0x000000f8
        /*0308*/ 	.short	0x0100
        /*030a*/ 	.byte	0x06
	.zero		1


	//   ....[32]....
        /*030c*/ 	.word	0x00000c70
        /*0310*/ 	.word	0x000000ff
        /*0314*/ 	.word	0x00000100
        /*0318*/ 	.short	0x0100
        /*031a*/ 	.byte	0x04
	.zero		1


	//   ....[33]....
        /*031c*/ 	.word	0x00000c80
        /*0320*/ 	.word	0x000000ff
        /*0324*/ 	.word	0x00000120
        /*0328*/ 	.short	0x0100
        /*032a*/ 	.byte	0x04
	.zero		1


	//   ....[34]....
        /*032c*/ 	.word	0x00000c90
        /*0330*/ 	.word	0x000000ff
        /*0334*/ 	.word	0x00000108
        /*0338*/ 	.short	0x0100
        /*033a*/ 	.byte	0x04
	.zero		1


	//   ....[35]....
        /*033c*/ 	.word	0x00000ca0
        /*0340*/ 	.word	0x000000ff
        /*0344*/ 	.word	0x00000128
        /*0348*/ 	.short	0x0100
        /*034a*/ 	.byte	0x04
	.zero		1


	//   ....[36]....
        /*034c*/ 	.word	0x00000cb0
        /*0350*/ 	.word	0x000000ff
        /*0354*/ 	.word	0x00000110
        /*0358*/ 	.short	0x0100
        /*035a*/ 	.byte	0x04
	.zero		1


	//   ....[37]....
        /*035c*/ 	.word	0x00000cc0
        /*0360*/ 	.word	0x000000ff
        /*0364*/ 	.word	0x00000130
        /*0368*/ 	.short	0x0100
        /*036a*/ 	.byte	0x04
	.zero		1


	//   ....[38]....
        /*036c*/ 	.word	0x00000cd0
        /*0370*/ 	.word	0x000000ff
        /*0374*/ 	.word	0x00000118
        /*0378*/ 	.short	0x0100
        /*037a*/ 	.byte	0x04
	.zero		1


	//   ....[39]....
        /*037c*/ 	.word	0x00000ce0
        /*0380*/ 	.word	0x000000ff
        /*0384*/ 	.word	0x00000138
        /*0388*/ 	.short	0x0100
        /*038a*/ 	.byte	0x04
	.zero		1


	//   ....[40]....
        /*038c*/ 	.word	0x00000dd0
        /*0390*/ 	.word	0x000000ff
        /*0394*/ 	.word	0x00000140
        /*0398*/ 	.short	0x0100
        /*039a*/ 	.byte	0x04
	.zero		1


	//   ....[41]....
        /*039c*/ 	.word	0x00000de0
        /*03a0*/ 	.word	0x000000ff
        /*03a4*/ 	.word	0x00000150
        /*03a8*/ 	.short	0x0100
        /*03aa*/ 	.byte	0x04
	.zero		1


	//   ....[42]....
        /*03ac*/ 	.word	0x00000df0
        /*03b0*/ 	.word	0x000000ff
        /*03b4*/ 	.word	0x00000148
        /*03b8*/ 	.short	0x0100
        /*03ba*/ 	.byte	0x04
	.zero		1


	//   ....[43]....
        /*03bc*/ 	.word	0x00000e00
        /*03c0*/ 	.word	0x000000ff
        /*03c4*/ 	.word	0x00000158
        /*03c8*/ 	.short	0x0100
        /*03ca*/ 	.byte	0x04
	.zero		1


	//   ....[44]....
        /*03cc*/ 	.word	0x00001ad0
        /*03d0*/ 	.word	0x00000000
        /*03d4*/ 	.word	0x00000150
        /*03d8*/ 	.short	0x010a
        /*03da*/ 	.byte	0xff
	.zero		1


	//   ....[45]....
        /*03dc*/ 	.word	0x00001af0
        /*03e0*/ 	.word	0x00000000
        /*03e4*/ 	.word	0x00000140
        /*03e8*/ 	.short	0x0101
        /*03ea*/ 	.byte	0xff
	.zero		1


	//   ....[46]....
        /*03ec*/ 	.word	0x00001bb0
        /*03f0*/ 	.word	0x000000ff
        /*03f4*/ 	.word	0x00000048
        /*03f8*/ 	.short	0x010a
        /*03fa*/ 	.byte	0x04
	.zero		1


	//   ....[47]....
        /*03fc*/ 	.word	0x00001c30
        /*0400*/ 	.word	0x000000ff
        /*0404*/ 	.word	0x00000048
        /*0408*/ 	.short	0x010a
        /*040a*/ 	.byte	0x21
	.zero		1


	//   ....[48]....
        /*040c*/ 	.word	0x00001dc0
        /*0410*/ 	.word	0x000000ff
        /*0414*/ 	.word	0x00000048
        /*0418*/ 	.short	0x010a
        /*041a*/ 	.byte	0x08
	.zero		1


	//   ....[49]....
        /*041c*/ 	.word	0x00001ef0
        /*0420*/ 	.word	0x000000ff
        /*0424*/ 	.word	0x000000d8
        /*0428*/ 	.short	0x0101
        /*042a*/ 	.byte	0x07
	.zero		1


	//   ....[50]....
        /*042c*/ 	.word	0x00001f10
        /*0430*/ 	.word	0x000000ff
        /*0434*/ 	.word	0x00000048
        /*0438*/ 	.short	0x010a
        /*043a*/ 	.byte	0x04
	.zero		1


	//   ....[51]....
        /*043c*/ 	.word	0x00001f90
        /*0440*/ 	.word	0x000000ff
        /*0444*/ 	.word	0x00000048
        /*0448*/ 	.short	0x010a
        /*044a*/ 	.byte	0x09
	.zero		1


	//   ....[52]....
        /*044c*/ 	.word	0x00002130
        /*0450*/ 	.word	0x000000ff
        /*0454*/ 	.word	0x00000048
        /*0458*/ 	.short	0x010a
        /*045a*/ 	.byte	0x06
	.zero		1


	//   ....[53]....
        /*045c*/ 	.word	0x00002260
        /*0460*/ 	.word	0x00000003
        /*0464*/ 	.word	0x000000e0
        /*0468*/ 	.short	0x010a
        /*046a*/ 	.byte	0xff
	.zero		1


	//   ....[54]....
        /*046c*/ 	.word	0x000023b0
        /*0470*/ 	.word	0x00000000
        /*0474*/ 	.word	0x00000000
        /*0478*/ 	.short	0x0101
        /*047a*/ 	.byte	0xff
	.zero		1


	//   ....[55]....
        /*047c*/ 	.word	0x00002970
        /*0480*/ 	.word	0x000000ff
        /*0484*/ 	.word	0x00000000
        /*0488*/ 	.short	0x010a
        /*048a*/ 	.byte	0x04
	.zero		1


	//   ....[56]....
        /*048c*/ 	.word	0x00002a00
        /*0490*/ 	.word	0x000000ff
        /*0494*/ 	.word	0x00000000
        /*0498*/ 	.short	0x010a
        /*049a*/ 	.byte	0x05
	.zero		1


	//   ....[57]....
        /*049c*/ 	.word	0x00002a90
        /*04a0*/ 	.word	0x000000ff
        /*04a4*/ 	.word	0x00000000
        /*04a8*/ 	.short	0x010a
        /*04aa*/ 	.byte	0x05
	.zero		1


	//   ....[58]....
        /*04ac*/ 	.word	0x00002b20
        /*04b0*/ 	.word	0x000000ff
        /*04b4*/ 	.word	0x00000000
        /*04b8*/ 	.short	0x010a
        /*04ba*/ 	.byte	0x05
	.zero		1


	//   ....[59]....
        /*04bc*/ 	.word	0x00002bb0
        /*04c0*/ 	.word	0x000000ff
        /*04c4*/ 	.word	0x00000000
        /*04c8*/ 	.short	0x010a
        /*04ca*/ 	.byte	0x05
	.zero		1


	//   ....[60]....
        /*04cc*/ 	.word	0x00002c40
        /*04d0*/ 	.word	0x000000ff
        /*04d4*/ 	.word	0x00000000
        /*04d8*/ 	.short	0x010a
        /*04da*/ 	.byte	0x05
	.zero		1


	//   ....[61]....
        /*04dc*/ 	.word	0x00002cd0
        /*04e0*/ 	.word	0x000000ff
        /*04e4*/ 	.word	0x00000000
        /*04e8*/ 	.short	0x010a
        /*04ea*/ 	.byte	0x05
	.zero		1


	//   ....[62]....
        /*04ec*/ 	.word	0x00002d60
        /*04f0*/ 	.word	0x000000ff
        /*04f4*/ 	.word	0x00000000
        /*04f8*/ 	.short	0x010a
        /*04fa*/ 	.byte	0x05
	.zero		1


	//   ....[63]....
        /*04fc*/ 	.word	0x00002e00
        /*0500*/ 	.word	0x00000000
        /*0504*/ 	.word	0x00000000
        /*0508*/ 	.short	0x010a
        /*050a*/ 	.byte	0xff
	.zero		1


	//   ....[64]....
        /*050c*/ 	.word	0x00002f40
        /*0510*/ 	.word	0x00000002
        /*0514*/ 	.word	0x00000140
        /*0518*/ 	.short	0x010a
        /*051a*/ 	.byte	0xff
	.zero		1


	//   ....[65]....
        /*051c*/ 	.word	0x00002fa0
        /*0520*/ 	.word	0x00000004
        /*0524*/ 	.word	0x00000000
        /*0528*/ 	.short	0x0101
        /*052a*/ 	.byte	0xff
	.zero		1


	//   ....[66]....
        /*052c*/ 	.word	0x00002fc0
        /*0530*/ 	.word	0x000000ff
        /*0534*/ 	.word	0x000000f0
        /*0538*/ 	.short	0x010a
        /*053a*/ 	.byte	0x04
	.zero		1


	//   ....[67]....
        /*053c*/ 	.word	0x000030e0
        /*0540*/ 	.word	0x00000002
        /*0544*/ 	.word	0x000000e0
        /*0548*/ 	.short	0x010a
        /*054a*/ 	.byte	0xff
	.zero		1


	//   ....[68]....
        /*054c*/ 	.word	0x000031f0
        /*0550*/ 	.word	0x00000002
        /*0554*/ 	.word	0x00000000
        /*0558*/ 	.short	0x0101
        /*055a*/ 	.byte	0xff
	.zero		1


	//   ....[69]....
        /*055c*/ 	.word	0x00003280
        /*0560*/ 	.word	0x000000ff
        /*0564*/ 	.word	0x000000f0
        /*0568*/ 	.short	0x0106
        /*056a*/ 	.byte	0x04
	.zero		1


	//   ....[70]....
        /*056c*/ 	.word	0x000032a0
        /*0570*/ 	.word	0x000000ff
        /*0574*/ 	.word	0x000000f0
        /*0578*/ 	.short	0x010a
        /*057a*/ 	.byte	0x04
	.zero		1


	//   ....[71]....
        /*057c*/ 	.word	0x00003330
        /*0580*/ 	.word	0x000000ff
        /*0584*/ 	.word	0x000000f0
        /*0588*/ 	.short	0x0106
        /*058a*/ 	.byte	0x07
	.zero		1


	//   ....[72]....
        /*058c*/ 	.word	0x00003370
        /*0590*/ 	.word	0x00000000
        /*0594*/ 	.word	0x000000f0
        /*0598*/ 	.short	0x010a
        /*059a*/ 	.byte	0xff
	.zero		1


	//   ....[73]....
        /*059c*/ 	.word	0x00003890
        /*05a0*/ 	.word	0x00000000
        /*05a4*/ 	.word	0x000000e0
        /*05a8*/ 	.short	0x010a
        /*05aa*/ 	.byte	0xff
	.zero		1


	//   ....[74]....
        /*05ac*/ 	.word	0x00003990
        /*05b0*/ 	.word	0x00000003
        /*05b4*/ 	.word	0x00000000
        /*05b8*/ 	.short	0x0101
        /*05ba*/ 	.byte	0xff
	.zero		1


	//   ....[75]....
        /*05bc*/ 	.word	0x000039a0
        /*05c0*/ 	.word	0x000000ff
        /*05c4*/ 	.word	0x00000000
        /*05c8*/ 	.short	0x010a
        /*05ca*/ 	.byte	0x04
	.zero		1


	//   ....[76]....
        /*05cc*/ 	.word	0x00003a20
        /*05d0*/ 	.word	0x000000ff
        /*05d4*/ 	.word	0x00000120
        /*05d8*/ 	.short	0x010a
        /*05da*/ 	.byte	0x17
	.zero		1


	//   ....[77]....
        /*05dc*/ 	.word	0x00003b00
        /*05e0*/ 	.word	0x000000ff
        /*05e4*/ 	.word	0x00000000
        /*05e8*/ 	.short	0x010a
        /*05ea*/ 	.byte	0x05
	.zero		1


	//   ....[78]....
        /*05ec*/ 	.word	0x00003c40
        /*05f0*/ 	.word	0x000000ff
        /*05f4*/ 	.word	0x00000000
        /*05f8*/ 	.short	0x010a
        /*05fa*/ 	.byte	0x04
	.zero		1


	//   ....[79]....
        /*05fc*/ 	.word	0x00003e30
        /*0600*/ 	.word	0x000000ff
        /*0604*/ 	.word	0x00000000
        /*0608*/ 	.short	0x010a
        /*060a*/ 	.byte	0x04
	.zero		1


	//   ....[80]....
        /*060c*/ 	.word	0x00003ec0
        /*0610*/ 	.word	0x000000ff
        /*0614*/ 	.word	0x00000000
        /*0618*/ 	.short	0x010a
        /*061a*/ 	.byte	0x05
	.zero		1


	//   ....[81]....
        /*061c*/ 	.word	0x00003f50
        /*0620*/ 	.word	0x000000ff
        /*0624*/ 	.word	0x00000000
        /*0628*/ 	.short	0x010a
        /*062a*/ 	.byte	0x05
	.zero		1


	//   ....[82]....
        /*062c*/ 	.word	0x00003fe0
        /*0630*/ 	.word	0x000000ff
        /*0634*/ 	.word	0x00000000
        /*0638*/ 	.short	0x010a
        /*063a*/ 	.byte	0x04
	.zero		1


	//   ....[83]....
        /*063c*/ 	.word	0x00004540
        /*0640*/ 	.word	0x00000008
        /*0644*/ 	.word	0x000000e0
        /*0648*/ 	.short	0x010a
        /*064a*/ 	.byte	0xff
	.zero		1


	//   ....[84]....
        /*064c*/ 	.word	0x000046b0
        /*0650*/ 	.word	0x00000000
        /*0654*/ 	.word	0x00000000
        /*0658*/ 	.short	0x0101
        /*065a*/ 	.byte	0xff
	.zero		1


	//   ....[85]....
        /*065c*/ 	.word	0x00004b90
        /*0660*/ 	.word	0x000000ff
        /*0664*/ 	.word	0x000000d8
        /*0668*/ 	.short	0x010a
        /*066a*/ 	.byte	0x15
	.zero		1


	//   ....[86]....
        /*066c*/ 	.word	0x00004d20
        /*0670*/ 	.word	0x000000ff
        /*0674*/ 	.word	0x000000b0
        /*0678*/ 	.short	0x010a
        /*067a*/ 	.byte	0x15
	.zero		1


	//   ....[87]....
        /*067c*/ 	.word	0x00004e70
        /*0680*/ 	.word	0x000000ff
        /*0684*/ 	.word	0x00000090
        /*0688*/ 	.short	0x010b
        /*068a*/ 	.byte	0x15
	.zero		1


	//   ....[88]....
        /*068c*/ 	.word	0x00004e80
        /*0690*/ 	.word	0x000000ff
        /*0694*/ 	.word	0x00000000
        /*0698*/ 	.short	0x0101
        /*069a*/ 	.byte	0x32
	.zero		1


	//   ....[89]....
        /*069c*/ 	.word	0x00004e90
        /*06a0*/ 	.word	0x000000ff
        /*06a4*/ 	.word	0x000000b8
        /*06a8*/ 	.short	0x010a
        /*06aa*/ 	.byte	0x15
	.zero		1


	//   ....[90]....
        /*06ac*/ 	.word	0x00004fe0
        /*06b0*/ 	.word	0x000000ff
        /*06b4*/ 	.word	0x00000098
        /*06b8*/ 	.short	0x010b
        /*06ba*/ 	.byte	0x15
	.zero		1


	//   ....[91]....
        /*06bc*/ 	.word	0x00004ff0
        /*06c0*/ 	.word	0x000000ff
        /*06c4*/ 	.word	0x00000000
        /*06c8*/ 	.short	0x0101
        /*06ca*/ 	.byte	0x31
	.zero		1


	//   ....[92]....
        /*06cc*/ 	.word	0x00005000
        /*06d0*/ 	.word	0x000000ff
        /*06d4*/ 	.word	0x000000c0
        /*06d8*/ 	.short	0x010a
        /*06da*/ 	.byte	0x15
	.zero		1


	//   ....[93]....
        /*06dc*/ 	.word	0x00005160
        /*06e0*/ 	.word	0x000000ff
        /*06e4*/ 	.word	0x000000a0
        /*06e8*/ 	.short	0x010b
        /*06ea*/ 	.byte	0x15
	.zero		1


	//   ....[94]....
        /*06ec*/ 	.word	0x00005170
        /*06f0*/ 	.word	0x000000ff
        /*06f4*/ 	.word	0x00000000
        /*06f8*/ 	.short	0x0101
        /*06fa*/ 	.byte	0x30
	.zero		1


	//   ....[95]....
        /*06fc*/ 	.word	0x00005180
        /*0700*/ 	.word	0x000000ff
        /*0704*/ 	.word	0x000000c8
        /*0708*/ 	.short	0x010a
        /*070a*/ 	.byte	0x15
	.zero		1


	//   ....[96]....
        /*070c*/ 	.word	0x00005380
        /*0710*/ 	.word	0x000000ff
        /*0714*/ 	.word	0x000000a8
        /*0718*/ 	.short	0x010b
        /*071a*/ 	.byte	0x15
	.zero		1


	//   ....[97]....
        /*071c*/ 	.word	0x00005390
        /*0720*/ 	.word	0x000000ff
        /*0724*/ 	.word	0x00000000
        /*0728*/ 	.short	0x0101
        /*072a*/ 	.byte	0x2b
	.zero		1


	//   ....[98]....
        /*072c*/ 	.word	0x000053c0
        /*0730*/ 	.word	0x000000ff
        /*0734*/ 	.word	0x000000b0
        /*0738*/ 	.short	0x010a
        /*073a*/ 	.byte	0x15
	.zero		1


	//   ....[99]....
        /*073c*/ 	.word	0x000053e0
        /*0740*/ 	.word	0x000000ff
        /*0744*/ 	.word	0x000000b8
        /*0748*/ 	.short	0x010a
        /*074a*/ 	.byte	0x15
	.zero		1


	//   ....[100]....
        /*074c*/ 	.word	0x00005400
        /*0750*/ 	.word	0x000000ff
        /*0754*/ 	.word	0x000000c0
        /*0758*/ 	.short	0x010a
        /*075a*/ 	.byte	0x15
	.zero		1


	//   ....[101]....
        /*075c*/ 	.word	0x00005440
        /*0760*/ 	.word	0x00000000
        /*0764*/ 	.word	0x000000c8
        /*0768*/ 	.short	0x010a
        /*076a*/ 	.byte	0xff
	.zero		1


	//   ....[102]....
        /*076c*/ 	.word	0x00005780
        /*0770*/ 	.word	0x00000003
        /*0774*/ 	.word	0x000000e0
        /*0778*/ 	.short	0x010a
        /*077a*/ 	.byte	0xff
	.zero		1


	//   ....[103]....
        /*077c*/ 	.word	0x00005900
        /*0780*/ 	.word	0x00000000
        /*0784*/ 	.word	0x00000000
        /*0788*/ 	.short	0x0101
        /*078a*/ 	.byte	0xff
	.zero		1


	//   ....[104]....
        /*078c*/ 	.word	0x000064a0
        /*0790*/ 	.word	0x000000ff
        /*0794*/ 	.word	0x00000090
        /*0798*/ 	.short	0x010a
        /*079a*/ 	.byte	0x2c
	.zero		1


	//   ....[105]....
        /*079c*/ 	.word	0x00006510
        /*07a0*/ 	.word	0x00000062
        /*07a4*/ 	.word	0x00000100
        /*07a8*/ 	.short	0x010a
        /*07aa*/ 	.byte	0xff
	.zero		1


	//   ....[106]....
        /*07ac*/ 	.word	0x00006630
        /*07b0*/ 	.word	0x000000ff
        /*07b4*/ 	.word	0x00000090
        /*07b8*/ 	.short	0x010a
        /*07ba*/ 	.byte	0x2c
	.zero		1


	//   ....[107]....
        /*07bc*/ 	.word	0x00006730
        /*07c0*/ 	.word	0x00000062
        /*07c4*/ 	.word	0x00000100
        /*07c8*/ 	.short	0x010a
        /*07ca*/ 	.byte	0xff
	.zero		1


	//   ....[108]....
        /*07cc*/ 	.word	0x00007230
        /*07d0*/ 	.word	0x00000000
        /*07d4*/ 	.word	0x00000000
        /*07d8*/ 	.short	0x0101
        /*07da*/ 	.byte	0xff
	.zero		1


	//   ....[109]....
        /*07dc*/ 	.word	0x00007240
        /*07e0*/ 	.word	0x00000003
        /*07e4*/ 	.word	0x00000090
        /*07e8*/ 	.short	0x010a
        /*07ea*/ 	.byte	0xff
	.zero		1


	//   ....[110]....
        /*07ec*/ 	.word	0x00007310
        /*07f0*/ 	.word	0x00000003
        /*07f4*/ 	.word	0x00000090
        /*07f8*/ 	.short	0x010a
        /*07fa*/ 	.byte	0xff
	.zero		1


	//   ....[111]....
        /*07fc*/ 	.word	0x00007ea0
        /*0800*/ 	.word	0x00000066
        /*0804*/ 	.word	0x00000000
        /*0808*/ 	.short	0x0101
        /*080a*/ 	.byte	0xff
	.zero		1


	//   ....[112]....
        /*080c*/ 	.word	0x00007ec0
        /*0810*/ 	.word	0x0000003f
        /*0814*/ 	.word	0x00000090
        /*0818*/ 	.short	0x010a
        /*081a*/ 	.byte	0xff
	.zero		1


	//   ....[113]....
        /*081c*/ 	.word	0x00007f80
        /*0820*/ 	.word	0x0000003f
        /*0824*/ 	.word	0x00000090
        /*0828*/ 	.short	0x010a
        /*082a*/ 	.byte	0xff
	.zero		1


	//   ....[114]....
        /*082c*/ 	.word	0x00008b00
        /*0830*/ 	.word	0x00000066
        /*0834*/ 	.word	0x00000000
        /*0838*/ 	.short	0x0101
        /*083a*/ 	.byte	0xff
	.zero		1


	//   ....[115]....
        /*083c*/ 	.word	0x00008b20
        /*0840*/ 	.word	0x0000006c
        /*0844*/ 	.word	0x00000090
        /*0848*/ 	.short	0x010a
        /*084a*/ 	.byte	0xff
	.zero		1


	//   ....[116]....
        /*084c*/ 	.word	0x00008be0
        /*0850*/ 	.word	0x0000006c
        /*0854*/ 	.word	0x00000090
        /*0858*/ 	.short	0x010a
        /*085a*/ 	.byte	0xff
	.zero		1


	//   ....[117]....
        /*085c*/ 	.word	0x00009020
        /*0860*/ 	.word	0x000000ff
        /*0864*/ 	.word	0x00000000
        /*0868*/ 	.short	0x0101
        /*086a*/ 	.byte	0x04
	.zero		1


	//   ....[118]....
        /*086c*/ 	.word	0x000097d0
        /*0870*/ 	.word	0x00000002
        /*0874*/ 	.word	0x00000000
        /*0878*/ 	.short	0x0101
        /*087a*/ 	.byte	0xff
	.zero		1


	//   ....[119]....
        /*087c*/ 	.word	0x00009a80
        /*0880*/ 	.word	0x000000ff
        /*0884*/ 	.word	0x00000000
        /*0888*/ 	.short	0x0101
        /*088a*/ 	.byte	0x04
	.zero		1


	//   ....[120]....
        /*088c*/ 	.word	0x00009aa0
        /*0890*/ 	.word	0x00000000
        /*0894*/ 	.word	0x00000150
        /*0898*/ 	.short	0x010a
        /*089a*/ 	.byte	0xff
	.zero		1


	//   ....[121]....
        /*089c*/ 	.word	0x00009b00
        /*08a0*/ 	.word	0x00000000
        /*08a4*/ 	.word	0x00000048
        /*08a8*/ 	.short	0x010a
        /*08aa*/ 	.byte	0xff
	.zero		1


	//   ....[122]....
        /*08ac*/ 	.word	0x00009b60
        /*08b0*/ 	.word	0x00000000
        /*08b4*/ 	.word	0x00000048
        /*08b8*/ 	.short	0x010a
        /*08ba*/ 	.byte	0xff
	.zero		1


	//   ....[123]....
        /*08bc*/ 	.word	0x00009bb0
        /*08c0*/ 	.word	0x00000003
        /*08c4*/ 	.word	0x000000e0
        /*08c8*/ 	.short	0x010a
        /*08ca*/ 	.byte	0xff
	.zero		1


	//   ....[124]....
        /*08cc*/ 	.word	0x00009c10
        /*08d0*/ 	.word	0x00000000
        /*08d4*/ 	.word	0x00000000
        /*08d8*/ 	.short	0x010a
        /*08da*/ 	.byte	0xff
	.zero		1


	//   ....[125]....
        /*08dc*/ 	.word	0x00009c70
        /*08e0*/ 	.word	0x00000000
        /*08e4*/ 	.word	0x00000000
        /*08e8*/ 	.short	0x010a
        /*08ea*/ 	.byte	0xff
	.zero		1


	//   ....[126]....
        /*08ec*/ 	.word	0x00009cd0
        /*08f0*/ 	.word	0x00000000
        /*08f4*/ 	.word	0x00000000
        /*08f8*/ 	.short	0x010a
        /*08fa*/ 	.byte	0xff
	.zero		1


	//   ....[127]....
        /*08fc*/ 	.word	0x00009d30
        /*0900*/ 	.word	0x00000000
        /*0904*/ 	.word	0x00000000
        /*0908*/ 	.short	0x010a
        /*090a*/ 	.byte	0xff
	.zero		1


	//   ....[128]....
        /*090c*/ 	.word	0x00009d90
        /*0910*/ 	.word	0x00000000
        /*0914*/ 	.word	0x00000000
        /*0918*/ 	.short	0x010a
        /*091a*/ 	.byte	0xff
	.zero		1


	//   ....[129]....
        /*091c*/ 	.word	0x00009df0
        /*0920*/ 	.word	0x00000000
        /*0924*/ 	.word	0x00000000
        /*0928*/ 	.short	0x010a
        /*092a*/ 	.byte	0xff
	.zero		1


	//   ....[130]....
        /*092c*/ 	.word	0x00009e50
        /*0930*/ 	.word	0x00000000
        /*0934*/ 	.word	0x00000000
        /*0938*/ 	.short	0x010a
        /*093a*/ 	.byte	0xff
	.zero		1


	//   ....[131]....
        /*093c*/ 	.word	0x00009eb0
        /*0940*/ 	.word	0x00000000
        /*0944*/ 	.word	0x00000000
        /*0948*/ 	.short	0x010a
        /*094a*/ 	.byte	0xff
	.zero		1


	//   ....[132]....
        /*094c*/ 	.word	0x00009f00
        /*0950*/ 	.word	0x00000002
        /*0954*/ 	.word	0x00000140
        /*0958*/ 	.short	0x010a
        /*095a*/ 	.byte	0xff
	.zero		1


	//   ....[133]....
        /*095c*/ 	.word	0x00009f60
        /*0960*/ 	.word	0x00000002
        /*0964*/ 	.word	0x000000f0
        /*0968*/ 	.short	0x010a
        /*096a*/ 	.byte	0xff
	.zero		1


	//   ....[134]....
        /*096c*/ 	.word	0x00009fb0
        /*0970*/ 	.word	0x00000002
        /*0974*/ 	.word	0x000000e0
        /*0978*/ 	.short	0x010a
        /*097a*/ 	.byte	0xff
	.zero		1


	//   ....[135]....
        /*097c*/ 	.word	0x0000a010
        /*0980*/ 	.word	0x00000000
        /*0984*/ 	.word	0x000000f0
        /*0988*/ 	.short	0x010a
        /*098a*/ 	.byte	0xff
	.zero		1


	//   ....[136]....
        /*098c*/ 	.word	0x0000a060
        /*0990*/ 	.word	0x00000000
        /*0994*/ 	.word	0x000000e0
        /*0998*/ 	.short	0x010a
        /*099a*/ 	.byte	0xff
	.zero		1


	//   ....[137]....
        /*099c*/ 	.word	0x0000a0c0
        /*09a0*/ 	.word	0x00000003
        /*09a4*/ 	.word	0x00000120
        /*09a8*/ 	.short	0x010a
        /*09aa*/ 	.byte	0xff
	.zero		1


	//   ....[138]....
        /*09ac*/ 	.word	0x0000a120
        /*09b0*/ 	.word	0x00000000
        /*09b4*/ 	.word	0x00000000
        /*09b8*/ 	.short	0x010a
        /*09ba*/ 	.byte	0xff
	.zero		1


	//   ....[139]....
        /*09bc*/ 	.word	0x0000a180
        /*09c0*/ 	.word	0x00000000
        /*09c4*/ 	.word	0x00000000
        /*09c8*/ 	.short	0x010a
        /*09ca*/ 	.byte	0xff
	.zero		1


	//   ....[140]....
        /*09cc*/ 	.word	0x0000a1e0
        /*09d0*/ 	.word	0x00000000
        /*09d4*/ 	.word	0x00000000
        /*09d8*/ 	.short	0x010a
        /*09da*/ 	.byte	0xff
	.zero		1


	//   ....[141]....
        /*09dc*/ 	.word	0x0000a240
        /*09e0*/ 	.word	0x00000000
        /*09e4*/ 	.word	0x00000000
        /*09e8*/ 	.short	0x010a
        /*09ea*/ 	.byte	0xff
	.zero		1


	//   ....[142]....
        /*09ec*/ 	.word	0x0000a2a0
        /*09f0*/ 	.word	0x00000000
        /*09f4*/ 	.word	0x00000000
        /*09f8*/ 	.short	0x010a
        /*09fa*/ 	.byte	0xff
	.zero		1


	//   ....[143]....
        /*09fc*/ 	.word	0x0000a2f0
        /*0a00*/ 	.word	0x00000008
        /*0a04*/ 	.word	0x000000e0
        /*0a08*/ 	.short	0x010a
        /*0a0a*/ 	.byte	0xff
	.zero		1


	//   ....[144]....
        /*0a0c*/ 	.word	0x0000a350
        /*0a10*/ 	.word	0x00000000
        /*0a14*/ 	.word	0x000000d8
        /*0a18*/ 	.short	0x010a
        /*0a1a*/ 	.byte	0xff
	.zero		1


	//   ....[145]....
        /*0a1c*/ 	.word	0x0000a3b0
        /*0a20*/ 	.word	0x00000005
        /*0a24*/ 	.word	0x000000b0
        /*0a28*/ 	.short	0x010a
        /*0a2a*/ 	.byte	0xff
	.zero		1


	//   ....[146]....
        /*0a2c*/ 	.word	0x0000a410
        /*0a30*/ 	.word	0x00000005
        /*0a34*/ 	.word	0x000000b8
        /*0a38*/ 	.short	0x010a
        /*0a3a*/ 	.byte	0xff
	.zero		1


	//   ....[147]....
        /*0a3c*/ 	.word	0x0000a470
        /*0a40*/ 	.word	0x00000005
        /*0a44*/ 	.word	0x000000c0
        /*0a48*/ 	.short	0x010a
        /*0a4a*/ 	.byte	0xff
	.zero		1


	//   ....[148]....
        /*0a4c*/ 	.word	0x0000a4d0
        /*0a50*/ 	.word	0x00000005
        /*0a54*/ 	.word	0x000000c8
        /*0a58*/ 	.short	0x010a
        /*0a5a*/ 	.byte	0xff
	.zero		1


	//   ....[149]....
        /*0a5c*/ 	.word	0x0000a530
        /*0a60*/ 	.word	0x00000000
        /*0a64*/ 	.word	0x000000b0
        /*0a68*/ 	.short	0x010a
        /*0a6a*/ 	.byte	0xff
	.zero		1


	//   ....[150]....
        /*0a6c*/ 	.word	0x0000a590
        /*0a70*/ 	.word	0x00000000
        /*0a74*/ 	.word	0x000000b8
        /*0a78*/ 	.short	0x010a
        /*0a7a*/ 	.byte	0xff
	.zero		1


	//   ....[151]....
        /*0a7c*/ 	.word	0x0000a5f0
        /*0a80*/ 	.word	0x00000000
        /*0a84*/ 	.word	0x000000c0
        /*0a88*/ 	.short	0x010a
        /*0a8a*/ 	.byte	0xff
	.zero		1


	//   ....[152]....
        /*0a8c*/ 	.word	0x0000a640
        /*0a90*/ 	.word	0x00000003
        /*0a94*/ 	.word	0x000000e0
        /*0a98*/ 	.short	0x010a
        /*0a9a*/ 	.byte	0xff
	.zero		1


	//   ....[153]....
        /*0a9c*/ 	.word	0x0000a6a0
        /*0aa0*/ 	.word	0x00000000
        /*0aa4*/ 	.word	0x00000090
        /*0aa8*/ 	.short	0x010a
        /*0aaa*/ 	.byte	0xff
	.zero		1


	//   ....[154]....
        /*0aac*/ 	.word	0x0000a6f0
        /*0ab0*/ 	.word	0x00000062
        /*0ab4*/ 	.word	0x00000100
        /*0ab8*/ 	.short	0x010a
        /*0aba*/ 	.byte	0xff
	.zero		1


	//   ....[155]....
        /*0abc*/ 	.word	0x0000a740
        /*0ac0*/ 	.word	0x00000003
        /*0ac4*/ 	.word	0x00000090
        /*0ac8*/ 	.short	0x010a
        /*0aca*/ 	.byte	0xff
	.zero		1


	//   ....[156]....
        /*0acc*/ 	.word	0x0000a790
        /*0ad0*/ 	.word	0x0000003f
        /*0ad4*/ 	.word	0x00000090
        /*0ad8*/ 	.short	0x010a
        /*0ada*/ 	.byte	0xff
	.zero		1


	//   ....[157]....
        /*0adc*/ 	.word	0x0000a7e0
        /*0ae0*/ 	.word	0x0000006c
        /*0ae4*/ 	.word	0x00000090
        /*0ae8*/ 	.short	0x010a
        /*0aea*/ 	.byte	0xff
	.zero		1


	//----- nvinfo : EIATTR_NUM_MBARRIERS
	.align		4
.L_47:
        /*0aec*/ 	.byte	0x03, 0x38
        /*0aee*/ 	.short	0x002c


	//----- nvinfo : EIATTR_EXIT_INSTR_OFFSETS
	.align		4
        /*0af0*/ 	.byte	0x04, 0x1c
        /*0af2*/ 	.short	(.L_49 - .L_48)


	//   ....[0]....
.L_48:
        /*0af4*/ 	.word	0x00002e30


	//   ....[1]....
        /*0af8*/ 	.word	0x00003340


	//   ....[2]....
        /*0afc*/ 	.word	0x000033a0


	//   ....[3]....
        /*0b00*/ 	.word	0x00004240


	//   ....[4]....
        /*0b04*/ 	.word	0x00005470


	//   ....[5]....
        /*0b08*/ 	.word	0x000054b0


	//   ....[6]....
        /*0b0c*/ 	.word	0x00009960


	//   ....[7]....
        /*0b10*/ 	.word	0x000099e0


	//   ....[8]....
        /*0b14*/ 	.word	0x00009a10


	//   ....[9]....
        /*0b18*/ 	.word	0x00009a90


	//----- nvinfo : EIATTR_MAX_THREADS
	.align		4
.L_49:
        /*0b1c*/ 	.byte	0x04, 0x05
        /*0b1e*/ 	.short	(.L_51 - .L_50)
.L_50:
        /*0b20*/ 	.word	0x00000100
        /*0b24*/ 	.word	0x00000001
        /*0b28*/ 	.word	0x00000001


	//----- nvinfo : EIATTR_CRS_STACK_SIZE
	.align		4
.L_51:
        /*0b2c*/ 	.byte	0x04, 0x1e
        /*0b2e*/ 	.short	(.L_53 - .L_52)
.L_52:
        /*0b30*/ 	.word	0x00000000


	//----- nvinfo : EIATTR_CBANK_PARAM_SIZE
	.align		4
.L_53:
        /*0b34*/ 	.byte	0x03, 0x19
        /*0b36*/ 	.short	0x0800


	//----- nvinfo : EIATTR_PARAM_CBANK
	.align		4
        /*0b38*/ 	.byte	0x04, 0x0a
        /*0b3a*/ 	.short	(.L_55 - .L_54)
	.align		4
.L_54:
        /*0b3c*/ 	.word	index@(.nv.constant0._ZN7cutlass13device_kernelINS_4gemm6kernel13GemmUniversalIN4cute5tupleIJiiiiEEENS1_10collective13CollectiveMmaINS1_35MainloopSm100TmaUmmaWarpSpecializedILi9ELi2ELi4ENS5_IJNS4_1CILi8EEENSA_ILi1EEESC_EEEEENS5_IJNSA_ILi64EEENSA_ILi256EEENSA_ILi32EEEEEENS_6half_tENS5_IJlSC_lEEESJ_SK_NS4_8TiledMMAINS4_8MMA_AtomIJNS4_20SM100_MMA_F16BF16_SSISJ_SJ_fLi64ELi256ELNS4_4UMMA5MajorE0ELSP_0ELNSO_7ScaleInE0ELSQ_0EEEEEENS4_6LayoutINS5_IJSC_SC_SC_EEENS5_IJNSA_ILi0EEESV_SV_EEEEENS5_IJNS4_10UnderscoreESY_SY_EEEEENS4_13SM90_TMA_LOADENS4_14ComposedLayoutINS4_7SwizzleILi2ELi4ELi3EEENS4_18smem_ptr_flag_bitsILi16EEENST_INS5_IJSB_SH_EEENS5_IJSH_SC_EEEEEEEvNS4_8identityENS4_23SM90_TMA_LOAD_MULTICASTES1A_vS1B_EENS_8epilogue10collective18CollectiveEpilogueINS1E_23Sm100TmaWarpSpecializedILi4ELi2ELi32ELb1ELb0EEEJSI_NS5_IJNST_ISF_SC_EES1J_EEESJ_SK_SJ_SK_NS1E_6fusion15FusionCallbacksIS1I_NS1L_17LinearCombinationISJ_fSJ_fLNS_15FloatRoundStyleE2EEESI_S1K_JEEENS4_5SM1004TMEM4LOAD26SM100_TMEM_LOAD_16dp256b8xES11_NS12_INS13_ILi3ELi4ELi3EEES16_NST_INS5_IJSB_SF_EEENS5_IJSF_SC_EEEEEEENS4_17SM75_U32x4_LDSM_NENS4_14SM90_TMA_STOREES1Z_NS4_17SM90_U32x4_STSM_NENS4_39AutoVectorizingCopyWithAssumedAlignmentILi128EEEEEEvvEEEEvNT_6ParamsE)
        /*0b40*/ 	.short	0x0380
        /*0b42*/ 	.short	0x0800


	//----- nvinfo : EIATTR_SW_WAR
	.align		4
.L_55:
        /*0b44*/ 	.byte	0x04, 0x36
        /*0b46*/ 	.short	(.L_57 - .L_56)
.L_56:
        /*0b48*/ 	.word	0x00000008
.L_57:


//--------------------- .nv.callgraph             --------------------------
	.section	.nv.callgraph,"",@"SHT_CUDA_CALLGRAPH"
	.align	4
	.sectionentsize	8
	.align		4
        /*0000*/ 	.word	0x00000000
	.align		4
        /*0004*/ 	.word	0xffffffff
	.align		4
        /*0008*/ 	.word	index@(_ZN7cutlass13device_kernelINS_4gemm6kernel13GemmUniversalIN4cute5tupleIJiiiiEEENS1_10collective13CollectiveMmaINS1_35MainloopSm100TmaUmmaWarpSpecializedILi9ELi2ELi4ENS5_IJNS4_1CILi8EEENSA_ILi1EEESC_EEEEENS5_IJNSA_ILi64EEENSA_ILi256EEENSA_ILi32EEEEEENS_6half_tENS5_IJlSC_lEEESJ_SK_NS4_8TiledMMAINS4_8MMA_AtomIJNS4_20SM100_MMA_F16BF16_SSISJ_SJ_fLi64ELi256ELNS4_4UMMA5MajorE0ELSP_0ELNSO_7ScaleInE0ELSQ_0EEEEEENS4_6LayoutINS5_IJSC_SC_SC_EEENS5_IJNSA_ILi0EEESV_SV_EEEEENS5_IJNS4_10UnderscoreESY_SY_EEEEENS4_13SM90_TMA_LOADENS4_14ComposedLayoutINS4_7SwizzleILi2ELi4ELi3EEENS4_18smem_ptr_flag_bitsILi16EEENST_INS5_IJSB_SH_EEENS5_IJSH_SC_EEEEEEEvNS4_8identityENS4_23SM90_TMA_LOAD_MULTICASTES1A_vS1B_EENS_8epilogue10collective18CollectiveEpilogueINS1E_23Sm100TmaWarpSpecializedILi4ELi2ELi32ELb1ELb0EEEJSI_NS5_IJNST_ISF_SC_EES1J_EEESJ_SK_SJ_SK_NS1E_6fusion15FusionCallbacksIS1I_NS1L_17LinearCombinationISJ_fSJ_fLNS_15FloatRoundStyleE2EEESI_S1K_JEEENS4_5SM1004TMEM4LOAD26SM100_TMEM_LOAD_16dp256b8xES11_NS12_INS13_ILi3ELi4ELi3EEES16_NST_INS5_IJSB_SF_EEENS5_IJSF_SC_EEEEEEENS4_17SM75_U32x4_LDSM_NENS4_14SM90_TMA_STOREES1Z_NS4_17SM90_U32x4_STSM_NENS4_39AutoVectorizingCopyWithAssumedAlignmentILi128EEEEEEvvEEEEvNT_6ParamsE)
	.align		4
        /*000c*/ 	.word	index@(__assertfail)
	.align		4
        /*0010*/ 	.word	0x00000000
	.align		4
        /*0014*/ 	.word	0xfffffffe
	.align		4
        /*0018*/ 	.word	0x00000000
	.align		4
        /*001c*/ 	.word	0xfffffffd
	.align		4
        /*0020*/ 	.word	0x00000000
	.align		4
        /*0024*/ 	.word	0xfffffffc


//--------------------- .nv.constant4             --------------------------
	.section	.nv.constant4,"a",@progbits
	.align	8
	.align		8
.nv.constant4:
        /*0000*/ 	.dword	__assertfail
	.align		8
        /*0008*/ 	.dword	__unnamed_1
	.align		8
        /*0010*/ 	.dword	__unnamed_2
	.align		8
        /*0018*/ 	.dword	_ZN40_INTERNAL_e8d109da_4_k_cu_396232de_325634cuda3std3__45__cpo5beginE
	.align		8
        /*0020*/ 	.dword	_ZN40_INTERNAL_e8d109da_4_k_cu_396232de_325634cuda3std3__45__cpo3endE
	.align		8
        /*0028*/ 	.dword	_ZN40_INTERNAL_e8d109da_4_k_cu_396232de_325634cuda3std3__45__cpo6cbeginE
	.align		8
        /*0030*/ 	.dword	_ZN40_INTERNAL_e8d109da_4_k_cu_396232de_325634cuda3std3__45__cpo4cendE
	.align		8
        /*0038*/ 	.dword	_ZN40_INTERNAL_e8d109da_4_k_cu_396232de_325634cuda3std3__442_GLOBAL__N__e8d109da_4_k_cu_396232de_325636ignoreE
	.align		8
        /*0040*/ 	.dword	_ZN40_INTERNAL_e8d109da_4_k_cu_396232de_325634cuda3std3__419piecewise_constructE
	.align		8
        /*0048*/ 	.dword	_ZN40_INTERNAL_e8d109da_4_k_cu_396232de_325634cuda3std3__48in_placeE
	.align		8
        /*0050*/ 	.dword	_ZN40_INTERNAL_e8d109da_4_k_cu_396232de_325634cuda3std6ranges3__45__cpo4swapE
	.align		8
        /*0058*/ 	.dword	_ZN40_INTERNAL_e8d109da_4_k_cu_396232de_325634cuda3std6ranges3__45__cpo9iter_moveE
	.align		8
        /*0060*/ 	.dword	_ZN40_INTERNAL_e8d109da_4_k_cu_396232de_325634cute7productE
	.align		8
        /*0068*/ 	.dword	_ZN40_INTERNAL_e8d109da_4_k_cu_396232de_325634cute1_E
	.align		8
        /*0070*/ 	.dword	$str$25
	.align		8
        /*0078*/ 	.dword	$str$26
	.align		8
        /*0080*/ 	.dword	$str$27
	.align		8
        /*0088*/ 	.dword	$str$28


//--------------------- .text._ZN7cutlass13device_kernelINS_4gemm6kernel13GemmUniversalIN4cute5tupleIJiiiiEEENS1_10collective13CollectiveMmaINS1_35MainloopSm100TmaUmmaWarpSpecializedILi9ELi2ELi4ENS5_IJNS4_1CILi8EEENSA_ILi1EEESC_EEEEENS5_IJNSA_ILi64EEENSA_ILi256EEENSA_ILi32EEEEEENS_6half_tENS5_IJlSC_lEEESJ_SK_NS4_8TiledMMAINS4_8MMA_AtomIJNS4_20SM100_MMA_F16BF16_SSISJ_SJ_fLi64ELi256ELNS4_4UMMA5MajorE0ELSP_0ELNSO_7ScaleInE0ELSQ_0EEEEEENS4_6LayoutINS5_IJSC_SC_SC_EEENS5_IJNSA_ILi0EEESV_SV_EEEEENS5_IJNS4_10UnderscoreESY_SY_EEEEENS4_13SM90_TMA_LOADENS4_14ComposedLayoutINS4_7SwizzleILi2ELi4ELi3EEENS4_18smem_ptr_flag_bitsILi16EEENST_INS5_IJSB_SH_EEENS5_IJSH_SC_EEEEEEEvNS4_8identityENS4_23SM90_TMA_LOAD_MULTICASTES1A_vS1B_EENS_8epilogue10collective18CollectiveEpilogueINS1E_23Sm100TmaWarpSpecializedILi4ELi2ELi32ELb1ELb0EEEJSI_NS5_IJNST_ISF_SC_EES1J_EEESJ_SK_SJ_SK_NS1E_6fusion15FusionCallbacksIS1I_NS1L_17LinearCombinationISJ_fSJ_fLNS_15FloatRoundStyleE2EEESI_S1K_JEEENS4_5SM1004TMEM4LOAD26SM100_TMEM_LOAD_16dp256b8xES11_NS12_INS13_ILi3ELi4ELi3EEES16_NST_INS5_IJSB_SF_EEENS5_IJSF_SC_EEEEEEENS4_17SM75_U32x4_LDSM_NENS4_14SM90_TMA_STOREES1Z_NS4_17SM90_U32x4_STSM_NENS4_39AutoVectorizingCopyWithAssumedAlignmentILi128EEEEEEvvEEEEvNT_6ParamsE --------------------------
	.section	.text._ZN7cutlass13device_kernelINS_4gemm6kernel13GemmUniversalIN4cute5tupleIJiiiiEEENS1_10collective13CollectiveMmaINS1_35MainloopSm100TmaUmmaWarpSpecializedILi9ELi2ELi4ENS5_IJNS4_1CILi8EEENSA_ILi1EEESC_EEEEENS5_IJNSA_ILi64EEENSA_ILi256EEENSA_ILi32EEEEEENS_6half_tENS5_IJlSC_lEEESJ_SK_NS4_8TiledMMAINS4_8MMA_AtomIJNS4_20SM100_MMA_F16BF16_SSISJ_SJ_fLi64ELi256ELNS4_4UMMA5MajorE0ELSP_0ELNSO_7ScaleInE0ELSQ_0EEEEEENS4_6LayoutINS5_IJSC_SC_SC_EEENS5_IJNSA_ILi0EEESV_SV_EEEEENS5_IJNS4_10UnderscoreESY_SY_EEEEENS4_13SM90_TMA_LOADENS4_14ComposedLayoutINS4_7SwizzleILi2ELi4ELi3EEENS4_18smem_ptr_flag_bitsILi16EEENST_INS5_IJSB_SH_EEENS5_IJSH_SC_EEEEEEEvNS4_8identityENS4_23SM90_TMA_LOAD_MULTICASTES1A_vS1B_EENS_8epilogue10collective18CollectiveEpilogueINS1E_23Sm100TmaWarpSpecializedILi4ELi2ELi32ELb1ELb0EEEJSI_NS5_IJNST_ISF_SC_EES1J_EEESJ_SK_SJ_SK_NS1E_6fusion15FusionCallbacksIS1I_NS1L_17LinearCombinationISJ_fSJ_fLNS_15FloatRoundStyleE2EEESI_S1K_JEEENS4_5SM1004TMEM4LOAD26SM100_TMEM_LOAD_16dp256b8xES11_NS12_INS13_ILi3ELi4ELi3EEES16_NST_INS5_IJSB_SF_EEENS5_IJSF_SC_EEEEEEENS4_17SM75_U32x4_LDSM_NENS4_14SM90_TMA_STOREES1Z_NS4_17SM90_U32x4_STSM_NENS4_39AutoVectorizingCopyWithAssumedAlignmentILi128EEEEEEvvEEEEvNT_6ParamsE,"ax",@progbits
	.align	128
.text._ZN7cutlass13device_kernelINS_4gemm6kernel13GemmUniversalIN4cute5tupleIJiiiiEEENS1_10collective13CollectiveMmaINS1_35MainloopSm100TmaUmmaWarpSpecializedILi9ELi2ELi4ENS5_IJNS4_1CILi8EEENSA_ILi1EEESC_EEEEENS5_IJNSA_ILi64EEENSA_ILi256EEENSA_ILi32EEEEEENS_6half_tENS5_IJlSC_lEEESJ_SK_NS4_8TiledMMAINS4_8MMA_AtomIJNS4_20SM100_MMA_F16BF16_SSISJ_SJ_fLi64ELi256ELNS4_4UMMA5MajorE0ELSP_0ELNSO_7ScaleInE0ELSQ_0EEEEEENS4_6LayoutINS5_IJSC_SC_SC_EEENS5_IJNSA_ILi0EEESV_SV_EEEEENS5_IJNS4_10UnderscoreESY_SY_EEEEENS4_13SM90_TMA_LOADENS4_14ComposedLayoutINS4_7SwizzleILi2ELi4ELi3EEENS4_18smem_ptr_flag_bitsILi16EEENST_INS5_IJSB_SH_EEENS5_IJSH_SC_EEEEEEEvNS4_8identityENS4_23SM90_TMA_LOAD_MULTICASTES1A_vS1B_EENS_8epilogue10collective18CollectiveEpilogueINS1E_23Sm100TmaWarpSpecializedILi4ELi2ELi32ELb1ELb0EEEJSI_NS5_IJNST_ISF_SC_EES1J_EEESJ_SK_SJ_SK_NS1E_6fusion15FusionCallbacksIS1I_NS1L_17LinearCombinationISJ_fSJ_fLNS_15FloatRoundStyleE2EEESI_S1K_JEEENS4_5SM1004TMEM4LOAD26SM100_TMEM_LOAD_16dp256b8xES11_NS12_INS13_ILi3ELi4ELi3EEES16_NST_INS5_IJSB_SF_EEENS5_IJSF_SC_EEEEEEENS4_17SM75_U32x4_LDSM_NENS4_14SM90_TMA_STOREES1Z_NS4_17SM90_U32x4_STSM_NENS4_39AutoVectorizingCopyWithAssumedAlignmentILi128EEEEEEvvEEEEvNT_6ParamsE:
        .type           _ZN7cutlass13device_kernelINS_4gemm6kernel13GemmUniversalIN4cute5tupleIJiiiiEEENS1_10collective13CollectiveMmaINS1_35MainloopSm100TmaUmmaWarpSpecializedILi9ELi2ELi4ENS5_IJNS4_1CILi8EEENSA_ILi1EEESC_EEEEENS5_IJNSA_ILi64EEENSA_ILi256EEENSA_ILi32EEEEEENS_6half_tENS5_IJlSC_lEEESJ_SK_NS4_8TiledMMAINS4_8MMA_AtomIJNS4_20SM100_MMA_F16BF16_SSISJ_SJ_fLi64ELi256ELNS4_4UMMA5MajorE0ELSP_0ELNSO_7ScaleInE0ELSQ_0EEEEEENS4_6LayoutINS5_IJSC_SC_SC_EEENS5_IJNSA_ILi0EEESV_SV_EEEEENS5_IJNS4_10UnderscoreESY_SY_EEEEENS4_13SM90_TMA_LOADENS4_14ComposedLayoutINS4_7SwizzleILi2ELi4ELi3EEENS4_18smem_ptr_flag_bitsILi16EEENST_INS5_IJSB_SH_EEENS5_IJSH_SC_EEEEEEEvNS4_8identityENS4_23SM90_TMA_LOAD_MULTICASTES1A_vS1B_EENS_8epilogue10collective18CollectiveEpilogueINS1E_23Sm100TmaWarpSpecializedILi4ELi2ELi32ELb1ELb0EEEJSI_NS5_IJNST_ISF_SC_EES1J_EEESJ_SK_SJ_SK_NS1E_6fusion15FusionCallbacksIS1I_NS1L_17LinearCombinationISJ_fSJ_fLNS_15FloatRoundStyleE2EEESI_S1K_JEEENS4_5SM1004TMEM4LOAD26SM100_TMEM_LOAD_16dp256b8xES11_NS12_INS13_ILi3ELi4ELi3EEES16_NST_INS5_IJSB_SF_EEENS5_IJSF_SC_EEEEEEENS4_17SM75_U32x4_LDSM_NENS4_14SM90_TMA_STOREES1Z_NS4_17SM90_U32x4_STSM_NENS4_39AutoVectorizingCopyWithAssumedAlignmentILi128EEEEEEvvEEEEvNT_6ParamsE,@function
        .size           _ZN7cutlass13device_kernelINS_4gemm6kernel13GemmUniversalIN4cute5tupleIJiiiiEEENS1_10collective13CollectiveMmaINS1_35MainloopSm100TmaUmmaWarpSpecializedILi9ELi2ELi4ENS5_IJNS4_1CILi8EEENSA_ILi1EEESC_EEEEENS5_IJNSA_ILi64EEENSA_ILi256EEENSA_ILi32EEEEEENS_6half_tENS5_IJlSC_lEEESJ_SK_NS4_8TiledMMAINS4_8MMA_AtomIJNS4_20SM100_MMA_F16BF16_SSISJ_SJ_fLi64ELi256ELNS4_4UMMA5MajorE0ELSP_0ELNSO_7ScaleInE0ELSQ_0EEEEEENS4_6LayoutINS5_IJSC_SC_SC_EEENS5_IJNSA_ILi0EEESV_SV_EEEEENS5_IJNS4_10UnderscoreESY_SY_EEEEENS4_13SM90_TMA_LOADENS4_14ComposedLayoutINS4_7SwizzleILi2ELi4ELi3EEENS4_18smem_ptr_flag_bitsILi16EEENST_INS5_IJSB_SH_EEENS5_IJSH_SC_EEEEEEEvNS4_8identityENS4_23SM90_TMA_LOAD_MULTICASTES1A_vS1B_EENS_8epilogue10collective18CollectiveEpilogueINS1E_23Sm100TmaWarpSpecializedILi4ELi2ELi32ELb1ELb0EEEJSI_NS5_IJNST_ISF_SC_EES1J_EEESJ_SK_SJ_SK_NS1E_6fusion15FusionCallbacksIS1I_NS1L_17LinearCombinationISJ_fSJ_fLNS_15FloatRoundStyleE2EEESI_S1K_JEEENS4_5SM1004TMEM4LOAD26SM100_TMEM_LOAD_16dp256b8xES11_NS12_INS13_ILi3ELi4ELi3EEES16_NST_INS5_IJSB_SF_EEENS5_IJSF_SC_EEEEEEENS4_17SM75_U32x4_LDSM_NENS4_14SM90_TMA_STOREES1Z_NS4_17SM90_U32x4_STSM_NENS4_39AutoVectorizingCopyWithAssumedAlignmentILi128EEEEEEvvEEEEvNT_6ParamsE,(.L_x_199 - _ZN7cutlass13device_kernelINS_4gemm6kernel13GemmUniversalIN4cute5tupleIJiiiiEEENS1_10collective13CollectiveMmaINS1_35MainloopSm100TmaUmmaWarpSpecializedILi9ELi2ELi4ENS5_IJNS4_1CILi8EEENSA_ILi1EEESC_EEEEENS5_IJNSA_ILi64EEENSA_ILi256EEENSA_ILi32EEEEEENS_6half_tENS5_IJlSC_lEEESJ_SK_NS4_8TiledMMAINS4_8MMA_AtomIJNS4_20SM100_MMA_F16BF16_SSISJ_SJ_fLi64ELi256ELNS4_4UMMA5MajorE0ELSP_0ELNSO_7ScaleInE0ELSQ_0EEEEEENS4_6LayoutINS5_IJSC_SC_SC_EEENS5_IJNSA_ILi0EEESV_SV_EEEEENS5_IJNS4_10UnderscoreESY_SY_EEEEENS4_13SM90_TMA_LOADENS4_14ComposedLayoutINS4_7SwizzleILi2ELi4ELi3EEENS4_18smem_ptr_flag_bitsILi16EEENST_INS5_IJSB_SH_EEENS5_IJSH_SC_EEEEEEEvNS4_8identityENS4_23SM90_TMA_LOAD_MULTICASTES1A_vS1B_EENS_8epilogue10collective18CollectiveEpilogueINS1E_23Sm100TmaWarpSpecializedILi4ELi2ELi32ELb1ELb0EEEJSI_NS5_IJNST_ISF_SC_EES1J_EEESJ_SK_SJ_SK_NS1E_6fusion15FusionCallbacksIS1I_NS1L_17LinearCombinationISJ_fSJ_fLNS_15FloatRoundStyleE2EEESI_S1K_JEEENS4_5SM1004TMEM4LOAD26SM100_TMEM_LOAD_16dp256b8xES11_NS12_INS13_ILi3ELi4ELi3EEES16_NST_INS5_IJSB_SF_EEENS5_IJSF_SC_EEEEEEENS4_17SM75_U32x4_LDSM_NENS4_14SM90_TMA_STOREES1Z_NS4_17SM90_U32x4_STSM_NENS4_39AutoVectorizingCopyWithAssumedAlignmentILi128EEEEEEvvEEEEvNT_6ParamsE)
        .other          _ZN7cutlass13device_kernelINS_4gemm6kernel13GemmUniversalIN4cute5tupleIJiiiiEEENS1_10collective13CollectiveMmaINS1_35MainloopSm100TmaUmmaWarpSpecializedILi9ELi2ELi4ENS5_IJNS4_1CILi8EEENSA_ILi1EEESC_EEEEENS5_IJNSA_ILi64EEENSA_ILi256EEENSA_ILi32EEEEEENS_6half_tENS5_IJlSC_lEEESJ_SK_NS4_8TiledMMAINS4_8MMA_AtomIJNS4_20SM100_MMA_F16BF16_SSISJ_SJ_fLi64ELi256ELNS4_4UMMA5MajorE0ELSP_0ELNSO_7ScaleInE0ELSQ_0EEEEEENS4_6LayoutINS5_IJSC_SC_SC_EEENS5_IJNSA_ILi0EEESV_SV_EEEEENS5_IJNS4_10UnderscoreESY_SY_EEEEENS4_13SM90_TMA_LOADENS4_14ComposedLayoutINS4_7SwizzleILi2ELi4ELi3EEENS4_18smem_ptr_flag_bitsILi16EEENST_INS5_IJSB_SH_EEENS5_IJSH_SC_EEEEEEEvNS4_8identityENS4_23SM90_TMA_LOAD_MULTICASTES1A_vS1B_EENS_8epilogue10collective18CollectiveEpilogueINS1E_23Sm100TmaWarpSpecializedILi4ELi2ELi32ELb1ELb0EEEJSI_NS5_IJNST_ISF_SC_EES1J_EEESJ_SK_SJ_SK_NS1E_6fusion15FusionCallbacksIS1I_NS1L_17LinearCombinationISJ_fSJ_fLNS_15FloatRoundStyleE2EEESI_S1K_JEEENS4_5SM1004TMEM4LOAD26SM100_TMEM_LOAD_16dp256b8xES11_NS12_INS13_ILi3ELi4ELi3EEES16_NST_INS5_IJSB_SF_EEENS5_IJSF_SC_EEEEEEENS4_17SM75_U32x4_LDSM_NENS4_14SM90_TMA_STOREES1Z_NS4_17SM90_U32x4_STSM_NENS4_39AutoVectorizingCopyWithAssumedAlignmentILi128EEEEEEvvEEEEvNT_6ParamsE,@"STO_CUDA_ENTRY STV_DEFAULT"
_ZN7cutlass13device_kernelINS_4gemm6kernel13GemmUniversalIN4cute5tupleIJiiiiEEENS1_10collective13CollectiveMmaINS1_35MainloopSm100TmaUmmaWarpSpecializedILi9ELi2ELi4ENS5_IJNS4_1CILi8EEENSA_ILi1EEESC_EEEEENS5_IJNSA_ILi64EEENSA_ILi256EEENSA_ILi32EEEEEENS_6half_tENS5_IJlSC_lEEESJ_SK_NS4_8TiledMMAINS4_8MMA_AtomIJNS4_20SM100_MMA_F16BF16_SSISJ_SJ_fLi64ELi256ELNS4_4UMMA5MajorE0ELSP_0ELNSO_7ScaleInE0ELSQ_0EEEEEENS4_6LayoutINS5_IJSC_SC_SC_EEENS5_IJNSA_ILi0EEESV_SV_EEEEENS5_IJNS4_10UnderscoreESY_SY_EEEEENS4_13SM90_TMA_LOADENS4_14ComposedLayoutINS4_7SwizzleILi2ELi4ELi3EEENS4_18smem_ptr_flag_bitsILi16EEENST_INS5_IJSB_SH_EEENS5_IJSH_SC_EEEEEEEvNS4_8identityENS4_23SM90_TMA_LOAD_MULTICASTES1A_vS1B_EENS_8epilogue10collective18CollectiveEpilogueINS1E_23Sm100TmaWarpSpecializedILi4ELi2ELi32ELb1ELb0EEEJSI_NS5_IJNST_ISF_SC_EES1J_EEESJ_SK_SJ_SK_NS1E_6fusion15FusionCallbacksIS1I_NS1L_17LinearCombinationISJ_fSJ_fLNS_15FloatRoundStyleE2EEESI_S1K_JEEENS4_5SM1004TMEM4LOAD26SM100_TMEM_LOAD_16dp256b8xES11_NS12_INS13_ILi3ELi4ELi3EEES16_NST_INS5_IJSB_SF_EEENS5_IJSF_SC_EEEEEEENS4_17SM75_U32x4_LDSM_NENS4_14SM90_TMA_STOREES1Z_NS4_17SM90_U32x4_STSM_NENS4_39AutoVectorizingCopyWithAssumedAlignmentILi128EEEEEEvvEEEEvNT_6ParamsE:
[----:B------:R-:W1:Y:S01]  /*0000*/  LDC R1, c[0x0][0x37c] ;  /* 0x0000df00ff017b82 */ /* 0x000e620000000800 */
[----:B------:R-:W2:Y:S01]  /*0010*/  S2R R94, SR_TID.X ;  /* 0x00000000005e7919 */ /* 0x000ea20000002100 */
[----:B------:R-:W3:Y:S01]  /*0020*/  LDCU.64 UR8, c[0x0][0x890] ;  /* 0x00011200ff0877ac */ /* 0x000ee20008000a00 */
[----:B------:R-:W-:Y:S02]  /*0030*/  PRMT R81, RZ, 0x7610, R81 ;  /* 0x00007610ff517816 */ /* 0x000fe40000000051 */
[----:B------:R-:W-:Y:S01]  /*0040*/  ELECT P3, URZ, PT ;  /* 0x0000000000ff782f */ /* 0x000fe20003860000 */
[----:B---3--:R-:W-:-:S04]  /*0050*/  UISETP.NE.U32.AND UP0, UPT, UR8, URZ, UPT ;  /* 0x000000ff0800728c */ /* 0x008fc8000bf05070 */
[----:B------:R-:W-:Y:S01]  /*0060*/  UISETP.NE.AND.EX UP0, UPT, UR9, URZ, UPT, UP0 ;  /* 0x000000ff0900728c */ /* 0x000fe2000bf05300 */
[----:B--2---:R-:W-:-:S05]  /*0070*/  SHF.R.U32.HI R82, RZ, 0x5, R94 ;  /* 0x00000005ff527819 */ /* 0x004fca000001165e */
[----:B------:R-:W2:Y:S02]  /*0080*/  SHFL.IDX PT, R0, R82, RZ, 0x1f ;  /* 0x00001fff52007589 */ /* 0x000ea400000e0000 */
[----:B--2---:R-:W-:Y:S01]  /*0090*/  R2UR UR18, R0 ;  /* 0x00000000001272ca */ /* 0x004fe200000e0000 */
[----:B-1----:R-:W-:-:S14]  /*00a0*/  BRA.U UP0, `(.L_x_0) ;  /* 0x0000000100307547 */ /* 0x002fdc000b800000 */
[----:B------:R-:W1:Y:S02]  /*00b0*/  LDCU.64 UR4, c[0x0][0x888] ;  /* 0x00011100ff0477ac */ /* 0x000e640008000a00 */
[----:B-1----:R-:W-:-:S04]  /*00c0*/  UISETP.NE.U32.AND UP0, UPT, UR4, URZ, UPT ;  /* 0x000000ff0400728c */ /* 0x002fc8000bf05070 */
[----:B------:R-:W-:-:S09]  /*00d0*/  UISETP.NE.AND.EX UP0, UPT, UR5, URZ, UPT, UP0 ;  /* 0x000000ff0500728c */ /* 0x000fd2000bf05300 */
[----:B------:R-:W-:Y:S05]  /*00e0*/  BRA.U !UP0, `(.L_x_1) ;  /* 0x0000000108147547 */ /* 0x000fea000b800000 */
[----:B------:R-:W1:Y:S01]  /*00f0*/  LDC.64 R2, c[0x0][0x888] ;  /* 0x00022200ff027b82 */ /* 0x000e620000000a00 */
[----:B------:R-:W1:Y:S02]  /*0100*/  LDCU.64 UR4, c[0x0][0x358] ;  /* 0x00006b00ff0477ac */ /* 0x000e640008000a00 */
[----:B-1----:R1:W5:Y:S01]  /*0110*/  LDG.E R41, desc[UR4][R2.64] ;  /* 0x0000000402297981 */ /* 0x002362000c1e1900 */
[----:B------:R-:W-:Y:S01]  /*0120*/  HFMA2 R81, -RZ, RZ, 0, 5.9604644775390625e-08 ;  /* 0x00000001ff517431 */ /* 0x000fe200000001ff */
[----:B------:R-:W-:Y:S05]  /*0130*/  BRA `(.L_x_0) ;  /* 0x00000000000c7947 */ /* 0x000fea0003800000 */
.L_x_1:
[----:B------:R-:W1:Y:S01]  /*0140*/  LDCU UR4, c[0x0][0x880] ;  /* 0x00011000ff0477ac */ /* 0x000e620008000800 */
[----:B------:R-:W-:Y:S01]  /*0150*/  HFMA2 R81, -RZ, RZ, 0, 5.9604644775390625e-08 ;  /* 0x00000001ff517431 */ /* 0x000fe200000001ff */
[----:B-1----:R-:W-:-:S07]  /*0160*/  MOV R41, UR4 ;  /* 0x0000000400297c02 */ /* 0x002fce0008000f00 */
.L_x_0:
[----:B------:R-:W2:Y:S02]  /*0170*/  LDCU.64 UR4, c[0x0][0x8b0] ;  /* 0x00011600ff0477ac */ /* 0x000ea40008000a00 */
[----:B--2---:R-:W-:-:S04]  /*0180*/  UISETP.NE.U32.AND UP0, UPT, UR4, URZ, UPT ;  /* 0x000000ff0400728c */ /* 0x004fc8000bf05070 */
[----:B------:R-:W-:-:S09]  /*0190*/  UISETP.NE.AND.EX UP0, UPT, UR5, URZ, UPT, UP0 ;  /* 0x000000ff0500728c */ /* 0x000fd2000bf05300 */
[----:B------:R-:W-:Y:S05]  /*01a0*/  BRA.U UP0, `(.L_x_2) ;  /* 0x0000000100287547 */ /* 0x000fea000b800000 */
[----:B------:R-:W2:Y:S02]  /*01b0*/  LDCU.64 UR4, c[0x0][0x8a8] ;  /* 0x00011500ff0477ac */ /* 0x000ea40008000a00 */
[----:B--2---:R-:W-:-:S04]  /*01c0*/  UISETP.NE.U32.AND UP0, UPT, UR4, URZ, UPT ;  /* 0x000000ff0400728c */ /* 0x004fc8000bf05070 */
[----:B------:R-:W-:-:S09]  /*01d0*/  UISETP.NE.AND.EX UP0, UPT, UR5, URZ, UPT, UP0 ;  /* 0x000000ff0500728c */ /* 0x000fd2000bf05300 */
[----:B------:R-:W-:Y:S05]  /*01e0*/  BRA.U !UP0, `(.L_x_3) ;  /* 0x0000000108107547 */ /* 0x000fea000b800000 */
[----:B------:R-:W2:Y:S01]  /*01f0*/  LDC.64 R38, c[0x0][0x8a8] ;  /* 0x00022a00ff267b82 */ /* 0x000ea20000000a00 */
[----:B------:R-:W2:Y:S02]  /*0200*/  LDCU.64 UR4, c[0x0][0x358] ;  /* 0x00006b00ff0477ac */ /* 0x000ea40008000a00 */
[----:B--2---:R2:W5:Y:S01]  /*0210*/  LDG.E R38, desc[UR4][R38.64] ;  /* 0x0000000426267981 */ /* 0x004562000c1e1900 */
[----:B------:R-:W-:Y:S05]  /*0220*/  BRA `(.L_x_2) ;  /* 0x0000000000087947 */ /* 0x000fea0003800000 */
.L_x_3:
[----:B------:R-:W2:Y:S02]  /*0230*/  LDCU UR4, c[0x0][0x8a0] ;  /* 0x00011400ff0477ac */ /* 0x000ea40008000800 */
[----:B--2---:R-:W-:Y:S02]  /*0240*/  MOV R38, UR4 ;  /* 0x0000000400267c02 */ /* 0x004fe40008000f00 */
.L_x_2:
[----:B------:R-:W-:Y:S01]  /*0250*/  IMAD.U32 R0, RZ, RZ, UR18 ;  /* 0x00000012ff007e24 */ /* 0x000fe2000f8e00ff */
[----:B------:R-:W-:Y:S04]  /*0260*/  BSSY.RECONVERGENT B0, `(.L_x_4) ;  /* 0x000000c000007945 */ /* 0x000fe80003800200 */
[C---:B------:R-:W-:Y:S02]  /*0270*/  ISETP.NE.OR P1, PT, R0.reuse, 0x1, !P3 ;  /* 0x000000010000780c */ /* 0x040fe40005f25670 */
[----:B------:R-:W-:-:S11]  /*0280*/  ISETP.NE.OR P0, PT, R0, 0x3, !P3 ;  /* 0x000000030000780c */ /* 0x000fd60005f05670 */
[----:B------:R-:W-:Y:S05]  /*0290*/  @P1 BRA `(.L_x_5) ;  /* 0x0000000000201947 */ /* 0x000fea0003800000 */
[----:B------:R-:W3:Y:S02]  /*02a0*/  LDCU.64 UR4, c[0x0][0x348] ;  /* 0x00006900ff0477ac */ /* 0x000ee40008000a00 */
[----:B---3--:R-:W-:Y:S02]  /*02b0*/  UIADD3 UR6, UP1, UPT, UR4, 0x80, URZ ;  /* 0x0000008004067890 */ /* 0x008fe4000ff3e0ff */
[----:B------:R-:W-:Y:S02]  /*02c0*/  UIADD3 UR4, UP0, UPT, UR4, 0x180, URZ ;  /* 0x0000018004047890 */ /* 0x000fe4000ff1e0ff */
[----:B------:R-:W-:Y:S02]  /*02d0*/  UIADD3.X UR7, UPT, UPT, URZ, UR5, URZ, UP1, !UPT ;  /* 0x00000005ff077290 */ /* 0x000fe40008ffe4ff */
[----:B------:R-:W-:-:S07]  /*02e0*/  UIADD3.X UR5, UPT, UPT, URZ, UR5, URZ, UP0, !UPT ;  /* 0x00000005ff057290 */ /* 0x000fce00087fe4ff */
[----:B------:R3:W-:Y:S02]  /*02f0*/  UTMACCTL.PF [UR6] ;  /* 0x00000000060079b9 */ /* 0x0007e40008040000 */
[----:B------:R3:W-:Y:S02]  /*0300*/  UTMACCTL.PF [UR4] ;  /* 0x00000000040079b9 */ /* 0x0007e40008040000 */
[----:B---3--:R-:W-:Y:S01]  /*0310*/  NOP ;  /* 0x0000000000007918 */ /* 0x008fe20000000000 */
.L_x_5:
[----:B------:R-:W-:Y:S05]  /*0320*/  BSYNC.RECONVERGENT B0 ;  /* 0x0000000000007941 */ /* 0x000fea0003800200 */
.L_x_4:
[----:B------:R-:W-:Y:S04]  /*0330*/  BSSY.RECONVERGENT B0, `(.L_x_6) ;  /* 0x000000a000007945 */ /* 0x000fe80003800200 */
        /* <DEDUP_REMOVED lines=9> */
.L_x_7:
[----:B------:R-:W-:Y:S05]  /*03d0*/  BSYNC.RECONVERGENT B0 ;  /* 0x0000000000007941 */ /* 0x000fea0003800200 */
.L_x_6:
[----:B------:R-:W3:Y:S01]  /*03e0*/  LDCU.64 UR4, c[0x0][0x888] ;  /* 0x00011100ff0477ac */ /* 0x000ee20008000a00 */
[----:B------:R-:W-:Y:S02]  /*03f0*/  UISETP.EQ.U32.AND UP2, UPT, UR8, URZ, UPT ;  /* 0x000000ff0800728c */ /* 0x000fe4000bf42070 */
[----:B------:R-:W-:Y:S02]  /*0400*/  UPLOP3.LUT UP3, UPT, UPT, UPT, UPT, 0x80, 0x8 ;  /* 0x000000000008789c */ /* 0x000fe40003f6f070 */
[----:B---3--:R-:W-:-:S04]  /*0410*/  UISETP.NE.U32.AND UP0, UPT, UR4, URZ, UPT ;  /* 0x000000ff0400728c */ /* 0x008fc8000bf05070 */
[----:B------:R-:W-:-:S04]  /*0420*/  UISETP.NE.AND.EX UP1, UPT, UR5, URZ, UPT, UP0 ;  /* 0x000000ff0500728c */ /* 0x000fc8000bf25300 */
[----:B------:R-:W-:-:S04]  /*0430*/  UISETP.EQ.OR.EX UP4, UPT, UR9, URZ, !UP1, UP2 ;  /* 0x000000ff0900728c */ /* 0x000fc8000cf82720 */
[----:B------:R-:W-:-:S06]  /*0440*/  UP2UR UR4, UPR, URZ, 0x10 ;  /* 0x00000010ff047883 */ /* 0x000fcc0008000000 */
[----:B------:R-:W-:Y:S01]  /*0450*/  MOV R85, UR4 ;  /* 0x0000000400557c02 */ /* 0x000fe20008000f00 */
[----:B------:R-:W-:Y:S06]  /*0460*/  BRA.U !UP4, `(.L_x_8) ;  /* 0x000000010c207547 */ /* 0x000fec000b800000 */
[----:B------:R-:W-:Y:S01]  /*0470*/  UISETP.NE.U32.AND UP2, UPT, UR8, URZ, UPT ;  /* 0x000000ff0800728c */ /* 0x000fe2000bf45070 */
[----:B-----5:R-:W-:Y:S01]  /*0480*/  FSETP.NEU.AND P0, PT, R41, RZ, PT ;  /* 0x000000ff2900720b */ /* 0x020fe20003f0d000 */
[----:B------:R-:W-:Y:S02]  /*0490*/  USEL UR4, URZ, 0xffffffff, UP1 ;  /* 0xffffffffff047887 */ /* 0x000fe40008800000 */
[----:B------:R-:W-:-:S10]  /*04a0*/  UISETP.NE.AND.EX UP2, UPT, UR9, URZ, UPT, UP2 ;  /* 0x000000ff0900728c */ /* 0x000fd4000bf45320 */
[----:B------:R-:W-:Y:S01]  /*04b0*/  VOTEU.ANY UP0, P0 ;  /* 0x0000000000ff7886 */ /* 0x000fe20000000100 */
[----:B------:R-:W-:-:S04]  /*04c0*/  @!UP2 USEL UR4, URZ, 0xffffffff, UP0 ;  /* 0xffffffffff04a887 */ /* 0x000fc80008000000 */
[----:B------:R-:W-:-:S04]  /*04d0*/  ULOP3.LUT UR4, UR4, 0x1, URZ, 0xc0, !UPT ;  /* 0x0000000104047892 */ /* 0x000fc8000f8ec0ff */
[----:B------:R-:W-:-:S11]  /*04e0*/  UISETP.NE.U32.AND UP3, UPT, UR4, 0x1, UPT ;  /* 0x000000010400788c */ /* 0x000fd6000bf65070 */
.L_x_8:
[----:B-1----:R-:W1:Y:S02]  /*04f0*/  SHFL.IDX PT, R2, R82, RZ, 0x1f ;  /* 0x00001fff52027589 */ /* 0x002e6400000e0000 */
[----:B-1----:R-:W-:-:S13]  /*0500*/  ISETP.NE.AND P0, PT, R2, RZ, PT ;  /* 0x000000ff0200720c */ /* 0x002fda0003f05270 */
[----:B------:R-:W-:Y:S05]  /*0510*/  @P0 BRA `(.L_x_9) ;  /* 0x00000000008c0947 */ /* 0x000fea0003800000 */
[----:B------:R-:W-:Y:S01]  /*0520*/  ELECT P0, URZ, PT ;  /* 0x0000000000ff782f */ /* 0x000fe20003800000 */
[----:B------:R-:W-:-:S12]  /*0530*/  BSSY.RECONVERGENT B0, `(.L_x_9) ;  /* 0x0000021000007945 */ /* 0x000fd80003800200 */
[----:B------:R-:W-:Y:S05]  /*0540*/  @!P0 BRA `(.L_x_10) ;  /* 0x00000000007c8947 */ /* 0x000fea0003800000 */
[----:B------:R-:W1:Y:S01]  /*0550*/  S2UR UR4, SR_CgaCtaId ;  /* 0x00000000000479c3 */ /* 0x000e620000008800 */
[----:B------:R-:W-:Y:S01]  /*0560*/  UMOV UR5, 0x400 ;  /* 0x0000040000057882 */ /* 0x000fe20000000000 */
[----:B------:R-:W-:Y:S01]  /*0570*/  UMOV UR8, 0x1 ;  /* 0x0000000100087882 */ /* 0x000fe20000000000 */
[----:B------:R-:W-:Y:S01]  /*0580*/  UMOV UR6, 0x8 ;  /* 0x0000000800067882 */ /* 0x000fe20000000000 */
[----:B------:R-:W-:-:S04]  /*0590*/  UIADD3 UR8, UPT, UPT, -UR8, 0x100000, URZ ;  /* 0x0010000008087890 */ /* 0x000fc8000fffe1ff */
[----:B------:R-:W-:Y:S02]  /*05a0*/  USHF.L.U32 UR9, UR8, 0xb, URZ ;  /* 0x0000000b08097899 */ /* 0x000fe400080006ff */
[----:B------:R-:W-:Y:S02]  /*05b0*/  USHF.L.U32 UR8, UR8, 0x1, URZ ;  /* 0x0000000108087899 */ /* 0x000fe400080006ff */
[----:B------:R-:W-:-:S04]  /*05c0*/  UIADD3 UR6, UPT, UPT, -UR6, 0x100000, URZ ;  /* 0x0010000006067890 */ /* 0x000fc8000fffe1ff */
[----:B------:R-:W-:Y:S02]  /*05d0*/  USHF.L.U32 UR7, UR6, 0xb, URZ ;  /* 0x0000000b06077899 */ /* 0x000fe400080006ff */
[----:B------:R-:W-:Y:S02]  /*05e0*/  USHF.L.U32 UR6, UR6, 0x1, URZ ;  /* 0x0000000106067899 */ /* 0x000fe400080006ff */
[----:B-1----:R-:W-:Y:S01]  /*05f0*/  ULEA UR4, UR4, UR5, 0x18 ;  /* 0x0000000504047291 */ /* 0x002fe2000f8ec0ff */
[----:B------:R-:W1:Y:S11]  /*0600*/  FENCE.VIEW.ASYNC.S ;  /* 0x00000000000073c6 */ /* 0x000e760000000000 */
[----:B-1----:R1:W3:Y:S01]  /*0610*/  SYNCS.EXCH.64 URZ, [UR4], UR8 ;  /* 0x0000000804ff75b2 */ /* 0x0022e20008000100 */
[----:B------:R1:W4:Y:S01]  /*0620*/  SYNCS.EXCH.64 URZ, [UR4+0x48], UR6 ;  /* 0x0000480604ff75b2 */ /* 0x0003220008000100 */
[----:B------:R1:W1:Y:S01]  /*0630*/  SYNCS.EXCH.64 URZ, [UR4+0x8], UR8 ;  /* 0x0000080804ff75b2 */ /* 0x0002620008000100 */
        /* <DEDUP_REMOVED lines=15> */
[----:B------:R-:W-:Y:S01]  /*0730*/  NOP ;  /* 0x0000000000007918 */ /* 0x000fe20000000000 */
.L_x_10:
[----:B-1----:R-:W-:Y:S05]  /*0740*/  BSYNC.RECONVERGENT B0 ;  /* 0x0000000000007941 */ /* 0x002fea0003800200 */
.L_x_9:
[----:B------:R-:W1:Y:S01]  /*0750*/  SHFL.IDX PT, R2, R82, RZ, 0x1f ;  /* 0x00001fff52027589 */ /* 0x000e6200000e0000 */
[----:B------:R-:W-:Y:S01]  /*0760*/  NOP ;  /* 0x0000000000007918 */ /* 0x000fe20000000000 */
[----:B-1----:R-:W-:-:S13]  /*0770*/  ISETP.NE.AND P0, PT, R2, 0x1, PT ;  /* 0x000000010200780c */ /* 0x002fda0003f05270 */
[----:B------:R-:W-:Y:S05]  /*0780*/  @P0 BRA `(.L_x_11) ;  /* 0x0000000000580947 */ /* 0x000fea0003800000 */
        /* <DEDUP_REMOVED lines=9> */
[----:B------:R-:W-:Y:S01]  /*0820*/  USHF.L.U32 UR6, UR6, 0x1, URZ ;  /* 0x0000000106067899 */ /* 0x000fe200080006ff */
[----:B------:R-:W-:Y:S01]  /*0830*/  ELECT P0, URZ, PT ;  /* 0x0000000000ff782f */ /* 0x000fe20003800000 */
[----:B-1----:R-:W-:Y:S01]  /*0840*/  ULEA UR4, UR4, UR5, 0x18 ;  /* 0x0000000504047291 */ /* 0x002fe2000f8ec0ff */
[----:B------:R-:W1:Y:S11]  /*0850*/  FENCE.VIEW.ASYNC.S ;  /* 0x00000000000073c6 */ /* 0x000e760000000000 */
[----:B-1----:R1:W1:Y:S01]  /*0860*/  SYNCS.EXCH.64 URZ, [UR4+0x90], UR8 ;  /* 0x0000900804ff75b2 */ /* 0x0022620008000100 */
        /* <DEDUP_REMOVED lines=8> */
.L_x_11:
[----:B------:R-:W2:Y:S01]  /*08f0*/  SHFL.IDX PT, R2, R82, RZ, 0x1f ;  /* 0x00001fff52027589 */ /* 0x000ea200000e0000 */
[----:B------:R-:W-:Y:S01]  /*0900*/  NOP ;  /* 0x0000000000007918 */ /* 0x000fe20000000000 */
[----:B--2---:R-:W-:-:S13]  /*0910*/  ISETP.NE.AND P0, PT, R2, 0x3, PT ;  /* 0x000000030200780c */ /* 0x004fda0003f05270 */
[----:B------:R-:W-:Y:S05]  /*0920*/  @P0 BRA `(.L_x_12) ;  /* 0x0000000000300947 */ /* 0x000fea0003800000 */
[----:B-1----:R-:W1:Y:S01]  /*0930*/  S2UR UR4, SR_CgaCtaId ;  /* 0x00000000000479c3 */ /* 0x002e620000008800 */
[----:B------:R-:W-:Y:S01]  /*0940*/  UMOV UR6, 0x400 ;  /* 0x0000040000067882 */ /* 0x000fe20000000000 */
[----:B------:R-:W-:Y:S01]  /*0950*/  UMOV UR5, 0x20 ;  /* 0x0000002000057882 */ /* 0x000fe20000000000 */
[----:B------:R-:W-:Y:S01]  /*0960*/  ELECT P0, URZ, PT ;  /* 0x0000000000ff782f */ /* 0x000fe20003800000 */
[----:B-1----:R-:W-:Y:S02]  /*0970*/  ULEA UR6, UR4, UR6, 0x18 ;  /* 0x0000000604067291 */ /* 0x002fe4000f8ec0ff */
[----:B------:R-:W-:-:S04]  /*0980*/  UIADD3 UR4, UPT, UPT, -UR5, 0x100000, URZ ;  /* 0x0010000005047890 */ /* 0x000fc8000fffe1ff */
[----:B------:R-:W-:Y:S02]  /*0990*/  USHF.L.U32 UR5, UR4, 0xb, URZ ;  /* 0x0000000b04057899 */ /* 0x000fe400080006ff */
[----:B------:R-:W-:Y:S01]  /*09a0*/  USHF.L.U32 UR4, UR4, 0x1, URZ ;  /* 0x0000000104047899 */ /* 0x000fe200080006ff */
[----:B------:R-:W1:Y:S11]  /*09b0*/  FENCE.VIEW.ASYNC.S ;  /* 0x00000000000073c6 */ /* 0x000e760000000000 */
[----:B-1----:R2:W1:Y:S01]  /*09c0*/  SYNCS.EXCH.64 URZ, [UR6+0xd0], UR4 ;  /* 0x0000d00406ff75b2 */ /* 0x0024620008000100 */
[----:B------:R2:W1:Y:S02]  /*09d0*/  SYNCS.EXCH.64 URZ, [UR6+0xd8], UR4 ;  /* 0x0000d80406ff75b2 */ /* 0x0004640008000100 */
[----:B--2---:R-:W-:Y:S01]  /*09e0*/  NOP ;  /* 0x0000000000007918 */ /* 0x004fe20000000000 */
.L_x_12:
[----:B------:R-:W2:Y:S01]  /*09f0*/  SHFL.IDX PT, R2, R82, RZ, 0x1f ;  /* 0x00001fff52027589 */ /* 0x000ea200000e0000 */
[----:B------:R-:W-:Y:S01]  /*0a00*/  NOP ;  /* 0x0000000000007918 */ /* 0x000fe20000000000 */
[----:B--2---:R-:W-:-:S13]  /*0a10*/  ISETP.NE.AND P0, PT, R2, 0x4, PT ;  /* 0x000000040200780c */ /* 0x004fda0003f05270 */
[----:B------:R-:W-:Y:S05]  /*0a20*/  @P0 BRA `(.L_x_13) ;  /* 0x00000000004c0947 */ /* 0x000fea0003800000 */
[----:B-1----:R-:W1:Y:S01]  /*0a30*/  S2UR UR6, SR_CgaCtaId ;  /* 0x00000000000679c3 */ /* 0x002e620000008800 */
[----:B------:R-:W-:Y:S01]  /*0a40*/  UMOV UR4, 0x720 ;  /* 0x0000072000047882 */ /* 0x000fe20000000000 */
[----:B------:R-:W-:Y:S01]  /*0a50*/  UMOV UR5, 0x400 ;  /* 0x0000040000057882 */ /* 0x000fe20000000000 */
[----:B------:R-:W-:Y:S01]  /*0a60*/  USEL UR4, UR4, 0x620, UP3 ;  /* 0x0000062004047887 */ /* 0x000fe20009800000 */
[----:B------:R-:W-:Y:S01]  /*0a70*/  UMOV UR8, 0x1 ;  /* 0x0000000100087882 */ /* 0x000fe20000000000 */
[----:B------:R-:W-:Y:S01]  /*0a80*/  ELECT P0, URZ, PT ;  /* 0x0000000000ff782f */ /* 0x000fe20003800000 */
[----:B------:R-:W-:-:S04]  /*0a90*/  UIADD3 UR8, UPT, UPT, -UR8, 0x100000, URZ ;  /* 0x0010000008087890 */ /* 0x000fc8000fffe1ff */
[----:B------:R-:W-:Y:S02]  /*0aa0*/  USHF.L.U32 UR9, UR8, 0xb, URZ ;  /* 0x0000000b08097899 */ /* 0x000fe400080006ff */
[----:B------:R-:W-:Y:S02]  /*0ab0*/  USHF.L.U32 UR8, UR8, 0x1, URZ ;  /* 0x0000000108087899 */ /* 0x000fe400080006ff */
[----:B-1----:R-:W-:Y:S02]  /*0ac0*/  ULEA UR6, UR6, UR5, 0x18 ;  /* 0x0000000506067291 */ /* 0x002fe4000f8ec0ff */
[----:B------:R-:W-:-:S04]  /*0ad0*/  UIADD3 UR4, UPT, UPT, -UR4, 0x100000, URZ ;  /* 0x0010000004047890 */ /* 0x000fc8000fffe1ff */
[----:B------:R-:W-:Y:S02]  /*0ae0*/  USHF.L.U32 UR5, UR4, 0xb, URZ ;  /* 0x0000000b04057899 */ /* 0x000fe400080006ff */
[----:B------:R-:W-:Y:S01]  /*0af0*/  USHF.L.U32 UR4, UR4, 0x1, URZ ;  /* 0x0000000104047899 */ /* 0x000fe200080006ff */
[----:B------:R-:W1:Y:S03]  /*0b00*/  FENCE.VIEW.ASYNC.S ;  /* 0x00000000000073c6 */ /* 0x000e660000000000 */
[----:B-1----:R2:W1:Y:S08]  /*0b10*/  SYNCS.EXCH.64 URZ, [UR6+0xe0], UR8 ;  /* 0x0000e00806ff75b2 */ /* 0x0024700008000100 */
[----:B------:R2:W1:Y:S01]  /*0b20*/  SYNCS.EXCH.64 URZ, [UR6+0xf0], UR4 ;  /* 0x0000f00406ff75b2 */ /* 0x0004620008000100 */
[----:B------:R2:W1:Y:S01]  /*0b30*/  SYNCS.EXCH.64 URZ, [UR6+0xe8], UR8 ;  /* 0x0000e80806ff75b2 */ /* 0x0004620008000100 */
[----:B------:R2:W1:Y:S02]  /*0b40*/  SYNCS.EXCH.64 URZ, [UR6+0xf8], UR4 ;  /* 0x0000f80406ff75b2 */ /* 0x0004640008000100 */
[----:B--2---:R-:W-:Y:S01]  /*0b50*/  NOP ;  /* 0x0000000000007918 */ /* 0x004fe20000000000 */
.L_x_13:
[----:B------:R-:W2:Y:S01]  /*0b60*/  SHFL.IDX PT, R2, R82, RZ, 0x1f ;  /* 0x00001fff52027589 */ /* 0x000ea200000e0000 */
[----:B------:R-:W-:Y:S01]  /*0b70*/  NOP ;  /* 0x0000000000007918 */ /* 0x000fe20000000000 */
[----:B--2---:R-:W-:-:S13]  /*0b80*/  ISETP.NE.AND P0, PT, R2, 0x5, PT ;  /* 0x000000050200780c */ /* 0x004fda0003f05270 */
[----:B------:R-:W-:Y:S05]  /*0b90*/  @P0 BRA `(.L_x_14) ;  /* 0x0000000000580947 */ /* 0x000fea0003800000 */
[----:B-1----:R-:W1:Y:S01]  /*0ba0*/  S2UR UR4, SR_CgaCtaId ;  /* 0x00000000000479c3 */ /* 0x002e620000008800 */
        /* <DEDUP_REMOVED lines=19> */
[----:B------:R2:W1:Y:S02]  /*0ce0*/  SYNCS.EXCH.64 URZ, [UR4+0x138], UR6 ;  /* 0x0001380604ff75b2 */ /* 0x0004640008000100 */
[----:B--2---:R-:W-:Y:S01]  /*0cf0*/  NOP ;  /* 0x0000000000007918 */ /* 0x004fe20000000000 */
.L_x_14:
[----:B------:R-:W2:Y:S01]  /*0d00*/  SHFL.IDX PT, R2, R82, RZ, 0x1f ;  /* 0x00001fff52027589 */ /* 0x000ea200000e0000 */
[----:B------:R-:W-:Y:S01]  /*0d10*/  NOP ;  /* 0x0000000000007918 */ /* 0x000fe20000000000 */
[----:B--2---:R-:W-:-:S13]  /*0d20*/  ISETP.NE.AND P0, PT, R2, 0x3, PT ;  /* 0x000000030200780c */ /* 0x004fda0003f05270 */
[----:B------:R-:W-:Y:S05]  /*0d30*/  @P0 BRA `(.L_x_15) ;  /* 0x0000000000380947 */ /* 0x000fea0003800000 */
[----:B------:R-:W2:Y:S01]  /*0d40*/  S2UR UR5, SR_CgaCtaId ;  /* 0x00000000000579c3 */ /* 0x000ea20000008800 */
[----:B-1----:R-:W-:Y:S01]  /*0d50*/  UMOV UR4, 0x400 ;  /* 0x0000040000047882 */ /* 0x002fe20000000000 */
[----:B------:R-:W-:Y:S01]  /*0d60*/  UMOV UR6, 0x20 ;  /* 0x0000002000067882 */ /* 0x000fe20000000000 */
[----:B------:R-:W-:Y:S01]  /*0d70*/  ELECT P0, URZ, PT ;  /* 0x0000000000ff782f */ /* 0x000fe20003800000 */
[----:B------:R-:W-:-:S04]  /*0d80*/  UIADD3 UR6, UPT, UPT, -UR6, 0x100000, URZ ;  /* 0x0010000006067890 */ /* 0x000fc8000fffe1ff */
[----:B------:R-:W-:Y:S02]  /*0d90*/  USHF.L.U32 UR7, UR6, 0xb, URZ ;  /* 0x0000000b06077899 */ /* 0x000fe400080006ff */
[----:B------:R-:W-:Y:S02]  /*0da0*/  USHF.L.U32 UR6, UR6, 0x1, URZ ;  /* 0x0000000106067899 */ /* 0x000fe400080006ff */
[----:B--2---:R-:W-:Y:S01]  /*0db0*/  ULEA UR4, UR5, UR4, 0x18 ;  /* 0x0000000405047291 */ /* 0x004fe2000f8ec0ff */
[----:B------:R-:W1:Y:S11]  /*0dc0*/  FENCE.VIEW.ASYNC.S ;  /* 0x00000000000073c6 */ /* 0x000e760000000000 */
[----:B-1----:R2:W1:Y:S01]  /*0dd0*/  SYNCS.EXCH.64 URZ, [UR4+0x140], UR6 ;  /* 0x0001400604ff75b2 */ /* 0x0024620008000100 */
[----:B------:R2:W1:Y:S01]  /*0de0*/  SYNCS.EXCH.64 URZ, [UR4+0x150], UR6 ;  /* 0x0001500604ff75b2 */ /* 0x0004620008000100 */
[----:B------:R2:W1:Y:S01]  /*0df0*/  SYNCS.EXCH.64 URZ, [UR4+0x148], UR6 ;  /* 0x0001480604ff75b2 */ /* 0x0004620008000100 */
[----:B------:R2:W1:Y:S02]  /*0e00*/  SYNCS.EXCH.64 URZ, [UR4+0x158], UR6 ;  /* 0x0001580604ff75b2 */ /* 0x0004640008000100 */
[----:B--2---:R-:W-:Y:S01]  /*0e10*/  NOP ;  /* 0x0000000000007918 */ /* 0x004fe20000000000 */
.L_x_15:
[----:B-1----:R-:W1:Y:S01]  /*0e20*/  LDCU UR4, c[0x0][0x36c] ;  /* 0x00006d80ff0477ac */ /* 0x002e620008000800 */
[----:B------:R-:W-:Y:S01]  /*0e30*/  ISETP.NE.OR P3, PT, R0, 0x2, !P3 ;  /* 0x000000020000780c */ /* 0x000fe20005f65670 */
[----:B------:R-:W-:Y:S01]  /*0e40*/  NOP ;  /* 0x0000000000007918 */ /* 0x000fe20000000000 */
[----:B------:R-:W-:Y:S01]  /*0e50*/  LOP3.LUT R0, R94, 0x1f, RZ, 0xc0, !PT ;  /* 0x0000001f5e007812 */ /* 0x000fe200078ec0ff */
[----:B------:R-:W-:Y:S02]  /*0e60*/  UISETP.NE.AND UP4, UPT, UR18, 0x2, UPT ;  /* 0x000000021200788c */ /* 0x000fe4000bf85270 */
[----:B------:R-:W-:Y:S02]  /*0e70*/  UISETP.NE.AND UP5, UPT, UR18, URZ, UPT ;  /* 0x000000ff1200728c */ /* 0x000fe4000bfa5270 */
[----:B-1----:R-:W-:-:S09]  /*0e80*/  UISETP.EQ.U32.AND UP6, UPT, UR4, 0x1, UPT ;  /* 0x000000010400788c */ /* 0x002fd2000bfc2070 */
[----:B------:R-:W-:Y:S05]  /*0e90*/  BRA.U !UP6, `(.L_x_16) ;  /* 0x000000010e087547 */ /* 0x000fea000b800000 */
[----:B---34-:R-:W-:Y:S01]  /*0ea0*/  UCGABAR_ARV ;  /* 0x00000000000079c7 */ /* 0x018fe20008000000 */
[----:B------:R-:W-:Y:S05]  /*0eb0*/  BRA `(.L_x_17) ;  /* 0x0000000000047947 */ /* 0x000fea0003800000 */
.L_x_16:
[----:B---34-:R-:W-:Y:S01]  /*0ec0*/  NOP ;  /* 0x0000000000007918 */ /* 0x018fe20000000000 */
.L_x_17:
[----:B------:R-:W1:Y:S01]  /*0ed0*/  S2UR UR30, SR_CTAID.X ;  /* 0x00000000001e79c3 */ /* 0x000e620000002500 */
[----:B------:R-:W-:-:S05]  /*0ee0*/  CS2R.32 R84, SR_CgaSize ;  /* 0x0000000000547805 */ /* 0x000fca0000008a00 */
[----:B------:R-:W-:-:S05]  /*0ef0*/  IMAD R84, R84, -0xa0, RZ ;  /* 0xffffff6054547824 */ /* 0x000fca00078e02ff */
[----:B------:R-:W-:-:S14]  /*0f00*/  R2UR UR5, R84 ;  /* 0x00000000540572ca */ /* 0x000fdc00000e0000 */
[----:B------:R-:W2:Y:S01]  /*0f10*/  LDCU UR5, c[0x0][UR5+0x2b0] ;  /* 0x00005600050577ac */ /* 0x000ea20008000800 */
[----:B------:R-:W-:-:S05]  /*0f20*/  CS2R.32 R84, SR_CgaSize ;  /* 0x0000000000547805 */ /* 0x000fca0000008a00 */
[----:B------:R-:W-:-:S05]  /*0f30*/  IMAD R84, R84, -0xa0, RZ ;  /* 0xffffff6054547824 */ /* 0x000fca00078e02ff */
[----:B------:R-:W-:-:S14]  /*0f40*/  R2UR UR4, R84 ;  /* 0x00000000540472ca */ /* 0x000fdc00000e0000 */
[----:B------:R-:W3:Y:S01]  /*0f50*/  LDCU UR4, c[0x0][UR4+0x2b4] ;  /* 0x00005680040477ac */ /* 0x000ee20008000800 */
[----:B------:R-:W4:Y:S01]  /*0f60*/  S2UR UR31, SR_CTAID.Y ;  /* 0x00000000001f79c3 */ /* 0x000f220000002600 */
[----:B------:R-:W-:-:S05]  /*0f70*/  CS2R.32 R84, SR_CgaSize ;  /* 0x0000000000547805 */ /* 0x000fca0000008a00 */
[----:B------:R-:W-:-:S05]  /*0f80*/  IMAD R84, R84, -0xa0, RZ ;  /* 0xffffff6054547824 */ /* 0x000fca00078e02ff */
[----:B------:R-:W-:-:S14]  /*0f90*/  R2UR UR7, R84 ;  /* 0x00000000540772ca */ /* 0x000fdc00000e0000 */
[----:B------:R-:W3:Y:S01]  /*0fa0*/  LDCU UR7, c[0x0][UR7+0x2a0] ;  /* 0x00005400070777ac */ /* 0x000ee20008000800 */
[----:B------:R-:W-:-:S05]  /*0fb0*/  CS2R.32 R84, SR_CgaSize ;  /* 0x0000000000547805 */ /* 0x000fca0000008a00 */
[----:B------:R-:W-:-:S05]  /*0fc0*/  IMAD R84, R84, -0xa0, RZ ;  /* 0xffffff6054547824 */ /* 0x000fca00078e02ff */
[----:B------:R-:W-:-:S14]  /*0fd0*/  R2UR UR8, R84 ;  /* 0x00000000540872ca */ /* 0x000fdc00000e0000 */
[----:B------:R-:W3:Y:S01]  /*0fe0*/  LDCU UR8, c[0x0][UR8+0x2a4] ;  /* 0x00005480080877ac */ /* 0x000ee20008000800 */
[----:B------:R-:W3:Y:S01]  /*0ff0*/  S2UR UR9, SR_CgaCtaId ;  /* 0x00000000000979c3 */ /* 0x000ee20000008800 */
[----:B------:R-:W3:Y:S01]  /*1000*/  LDCU UR19, c[0x0][0xb24] ;  /* 0x00016480ff1377ac */ /* 0x000ee20008000800 */
[----:B------:R-:W3:Y:S01]  /*1010*/  LDCU UR42, c[0x0][0xb24] ;  /* 0x00016480ff2a77ac */ /* 0x000ee20008000800 */
[----:B-1----:R-:W-:Y:S01]  /*1020*/  I2FP.F32.U32 R3, UR30 ;  /* 0x0000001e00037c45 */ /* 0x002fe20008201000 */
[----:B------:R-:W1:Y:S04]  /*1030*/  LDCU UR22, c[0x0][0xb30] ;  /* 0x00016600ff1677ac */ /* 0x000e680008000800 */
[----:B--2---:R-:W-:Y:S01]  /*1040*/  FMUL R3, R3, UR5 ;  /* 0x0000000503037c20 */ /* 0x004fe20008400000 */
[----:B----4-:R-:W-:-:S05]  /*1050*/  I2FP.F32.U32 R2, UR31 ;  /* 0x0000001f00027c45 */ /* 0x010fca0008201000 */
[----:B------:R-:W2:Y:S01]  /*1060*/  F2I.U32.TRUNC.NTZ R3, R3 ;  /* 0x0000000300037305 */ /* 0x000ea2000020f000 */
[----:B---3--:R-:W-:Y:S01]  /*1070*/  FMUL R2, R2, UR4 ;  /* 0x0000000402027c20 */ /* 0x008fe20008400000 */
[----:B------:R-:W-:-:S06]  /*1080*/  USHF.L.U32 UR28, UR9, 0xa, URZ ;  /* 0x0000000a091c7899 */ /* 0x000fcc00080006ff */
[----:B------:R-:W3:Y:S01]  /*1090*/  F2I.U32.TRUNC.NTZ R2, R2 ;  /* 0x0000000200027305 */ /* 0x000ee2000020f000 */
[----:B------:R-:W-:Y:S01]  /*10a0*/  ULOP3.LUT UR28, UR28, 0x1c00, URZ, 0xc0, !UPT ;  /* 0x00001c001c1c7892 */ /* 0x000fe2000f8ec0ff */
[----:B--2---:R-:W-:Y:S02]  /*10b0*/  R2UR UR4, R3 ;  /* 0x00000000030472ca */ /* 0x004fe400000e0000 */
[----:B---3--:R-:W-:Y:S02]  /*10c0*/  R2UR UR6, R2 ;  /* 0x00000000020672ca */ /* 0x008fe400000e0000 */
[----:B------:R-:W-:-:S09]  /*10d0*/  PRMT R2, RZ, 0x7610, R2 ;  /* 0x00007610ff027816 */ /* 0x000fd20000000002 */
[----:B------:R-:W-:-:S04]  /*10e0*/  UIADD3 UR5, UPT, UPT, -UR4, URZ, URZ ;  /* 0x000000ff04057290 */ /* 0x000fc8000fffe1ff */
[----:B------:R-:W-:Y:S02]  /*10f0*/  UIMAD UR5, UR7, UR5, UR30 ;  /* 0x00000005070572a4 */ /* 0x000fe4000f8e021e */
[----:B------:R-:W-:-:S04]  /*1100*/  UIADD3 UR4, UPT, UPT, -UR6, URZ, URZ ;  /* 0x000000ff06047290 */ /* 0x000fc8000fffe1ff */
[----:B------:R-:W-:Y:S01]  /*1110*/  IMAD.U32 R84, RZ, RZ, UR5 ;  /* 0x00000005ff547e24 */ /* 0x000fe2000f8e00ff */
[----:B------:R-:W-:-:S06]  /*1120*/  UIMAD UR4, UR8, UR4, UR31 ;  /* 0x00000004080472a4 */ /* 0x000fcc000f8e021f */
[----:B------:R-:W-:Y:S01]  /*1130*/  IMAD.U32 R83, RZ, RZ, UR4 ;  /* 0x00000004ff537e24 */ /* 0x000fe2000f8e00ff */
[----:B-1----:R-:W-:Y:S06]  /*1140*/  BRA.U UP5, `(.L_x_18) ;  /* 0x0000000105807547 */ /* 0x002fec000b800000 */
[----:B------:R-:W-:Y:S02]  /*1150*/  R2UR UR9, R83 ;  /* 0x00000000530972ca */ /* 0x000fe400000e0000 */
[----:B------:R-:W-:-:S11]  /*1160*/  R2UR UR14, R84 ;  /* 0x00000000540e72ca */ /* 0x000fd600000e0000 */
[----:B------:R-:W-:-:S04]  /*1170*/  UISETP.NE.AND UP0, UPT, UR9, URZ, UPT ;  /* 0x000000ff0900728c */ /* 0x000fc8000bf05270 */
[----:B------:R-:W-:Y:S02]  /*1180*/  USEL UR5, URZ, 0x2, UP0 ;  /* 0x00000002ff057887 */ /* 0x000fe40008000000 */
[----:B------:R-:W-:Y:S02]  /*1190*/  USEL UR4, URZ, 0x4, UP0 ;  /* 0x00000004ff047887 */ /* 0x000fe40008000000 */
[----:B------:R-:W-:Y:S02]  /*11a0*/  USEL UR7, URZ, 0x8, UP0 ;  /* 0x00000008ff077887 */ /* 0x000fe40008000000 */
[----:B------:R-:W-:Y:S02]  /*11b0*/  USEL UR6, URZ, 0x10, UP0 ;  /* 0x00000010ff067887 */ /* 0x000fe40008000000 */
[----:B------:R-:W-:Y:S02]  /*11c0*/  USEL UR8, URZ, 0x20, UP0 ;  /* 0x00000020ff087887 */ /* 0x000fe40008000000 */
[----:B------:R-:W-:-:S02]  /*11d0*/  USEL UR12, URZ, 0x40, UP0 ;  /* 0x00000040ff0c7887 */ /* 0x000fc40008000000 */
[----:B------:R-:W-:Y:S02]  /*11e0*/  USEL UR13, URZ, 0x80, UP0 ;  /* 0x00000080ff0d7887 */ /* 0x000fe40008000000 */
[----:B------:R-:W-:-:S04]  /*11f0*/  UISETP.NE.AND UP0, UPT, UR9, URZ, UPT ;  /* 0x000000ff0900728c */ /* 0x000fc8000bf05270 */
[----:B------:R-:W-:-:S04]  /*1200*/  UISETP.EQ.OR UP0, UPT, UR14, URZ, !UP0 ;  /* 0x000000ff0e00728c */ /* 0x000fc8000c702670 */
[----:B------:R-:W-:Y:S02]  /*1210*/  USEL UR11, URZ, 0x1, !UP0 ;  /* 0x00000001ff0b7887 */ /* 0x000fe4000c000000 */
[----:B------:R-:W-:-:S04]  /*1220*/  UISETP.NE.AND UP0, UPT, UR14, 0x1, UPT ;  /* 0x000000010e00788c */ /* 0x000fc8000bf05270 */
[----:B------:R-:W-:Y:S02]  /*1230*/  USEL UR10, UR5, 0x2, UP0 ;  /* 0x00000002050a7887 */ /* 0x000fe40008000000 */
[----:B------:R-:W-:-:S04]  /*1240*/  UISETP.NE.AND UP0, UPT, UR14, 0x2, UPT ;  /* 0x000000020e00788c */ /* 0x000fc8000bf05270 */
[----:B------:R-:W-:Y:S02]  /*1250*/  USEL UR4, UR4, 0x4, UP0 ;  /* 0x0000000404047887 */ /* 0x000fe40008000000 */
[----:B------:R-:W-:Y:S02]  /*1260*/  UISETP.NE.AND UP0, UPT, UR14, 0x3, UPT ;  /* 0x000000030e00788c */ /* 0x000fe4000bf05270 */
[----:B------:R-:W-:Y:S02]  /*1270*/  UIADD3 UR4, UPT, UPT, UR4, UR10, UR11 ;  /* 0x0000000a04047290 */ /* 0x000fe4000fffe00b */
        /* <DEDUP_REMOVED lines=10> */
[----:B------:R-:W-:-:S04]  /*1320*/  USEL UR5, UR13, 0x80, UP0 ;  /* 0x000000800d057887 */ /* 0x000fc80008000000 */
[----:B------:R-:W-:-:S06]  /*1330*/  UIADD3 UR4, UPT, UPT, UR4, UR5, URZ ;  /* 0x0000000504047290 */ /* 0x000fcc000fffe0ff */
[----:B------:R-:W-:-:S07]  /*1340*/  IMAD.U32 R2, RZ, RZ, UR4 ;  /* 0x00000004ff027e24 */ /* 0x000fce000f8e00ff */
.L_x_18:
[----:B------:R-:W1:Y:S01]  /*1350*/  S2UR UR36, SR_CTAID.Z ;  /* 0x00000000002479c3 */ /* 0x000e620000002700 */
[----:B------:R-:W-:-:S09]  /*1360*/  UISETP.GE.AND UP0, UPT, UR19, 0x1, UPT ;  /* 0x000000011300788c */ /* 0x000fd2000bf06270 */
[----:B------:R-:W-:Y:S05]  /*1370*/  BRA.U !UP0, `(.L_x_19) ;  /* 0x0000000108d47547 */ /* 0x000fea000b800000 */
[----:B------:R-:W2:Y:S01]  /*1380*/  LDCU.128 UR12, c[0x0][0xb10] ;  /* 0x00016200ff0c77ac */ /* 0x000ea20008000c00 */
[----:B------:R-:W3:Y:S01]  /*1390*/  LDCU UR20, c[0x0][0xb0c] ;  /* 0x00016180ff1477ac */ /* 0x000ee20008000800 */
[----:B------:R-:W4:Y:S01]  /*13a0*/  LDCU UR6, c[0x0][0x370] ;  /* 0x00006e00ff0677ac */ /* 0x000f220008000800 */
[----:B------:R-:W1:Y:S01]  /*13b0*/  LDCU UR7, c[0x0][0x374] ;  /* 0x00006e80ff0777ac */ /* 0x000e620008000800 */
[----:B------:R-:W1:Y:S01]  /*13c0*/  LDCU UR21, c[0x0][0xb20] ;  /* 0x00016400ff1577ac */ /* 0x000e620008000800 */
[----:B--2---:R-:W-:Y:S02]  /*13d0*/  UIMAD.WIDE.U32 UR4, UR30, UR12, URZ ;  /* 0x0000000c1e0472a5 */ /* 0x004fe4000f8e00ff */
[----:B---3--:R-:W-:Y:S01]  /*13e0*/  UISETP.NE.AND UP0, UPT, UR20, 0x1, UPT ;  /* 0x000000011400788c */ /* 0x008fe2000bf05270 */
[----:B------:R-:W2:Y:S01]  /*13f0*/  LDCU.64 UR8, c[0x0][0xb28] ;  /* 0x00016500ff0877ac */ /* 0x000ea20008000a00 */
[----:B----4-:R-:W-:-:S03]  /*1400*/  UIMAD.WIDE.U32 UR10, UR6, UR12, URZ ;  /* 0x0000000c060a72a5 */ /* 0x010fc6000f8e00ff */
[----:B------:R-:W-:Y:S01]  /*1410*/  UMOV UR4, UR5 ;  /* 0x0000000500047c82 */ /* 0x000fe20008000000 */
[----:B------:R-:W-:Y:S02]  /*1420*/  UISETP.NE.AND UP2, UPT, UR19, 0x1, UPT ;  /* 0x000000011300788c */ /* 0x000fe4000bf45270 */
[----:B------:R-:W-:Y:S01]  /*1430*/  USHF.R.U32.HI UR4, URZ, UR13, UR4 ;  /* 0x0000000dff047299 */ /* 0x000fe20008011604 */
[----:B------:R-:W-:Y:S01]  /*1440*/  UMOV UR10, UR11 ;  /* 0x0000000b000a7c82 */ /* 0x000fe20008000000 */
[----:B------:R-:W-:Y:S02]  /*1450*/  UIMAD.WIDE.U32 UR16, UR31, UR15, URZ ;  /* 0x0000000f1f1072a5 */ /* 0x000fe4000f8e00ff */
[----:B------:R-:W-:Y:S02]  /*1460*/  USEL UR5, UR30, UR4, !UP0 ;  /* 0x000000041e057287 */ /* 0x000fe4000c000000 */
[----:B------:R-:W-:Y:S02]  /*1470*/  @UP0 USHF.R.U32.HI UR6, URZ, UR13, UR10 ;  /* 0x0000000dff060299 */ /* 0x000fe4000801160a */
[----:B------:R-:W-:-:S02]  /*1480*/  UISETP.NE.AND UP0, UPT, UR14, 0x1, UPT ;  /* 0x000000010e00788c */ /* 0x000fc4000bf05270 */
[----:B-1----:R-:W-:Y:S02]  /*1490*/  UIMAD.WIDE.U32 UR10, UR7, UR15, URZ ;  /* 0x0000000f070a72a5 */ /* 0x002fe4000f8e00ff */
[----:B--2---:R-:W-:Y:S01]  /*14a0*/  UIMAD.WIDE.U32 UR12, UR6, UR8, URZ ;  /* 0x00000008060c72a5 */ /* 0x004fe2000f8e00ff */
[----:B------:R-:W-:Y:S02]  /*14b0*/  UMOV UR4, UR17 ;  /* 0x0000001100047c82 */ /* 0x000fe40008000000 */
[----:B------:R-:W-:Y:S02]  /*14c0*/  USHF.R.U32.HI UR4, URZ, UR21, UR4 ;  /* 0x00000015ff047299 */ /* 0x000fe40008011604 */
[----:B------:R-:W-:Y:S02]  /*14d0*/  UMOV UR10, UR11 ;  /* 0x0000000b000a7c82 */ /* 0x000fe40008000000 */
[----:B------:R-:W-:Y:S01]  /*14e0*/  UMOV UR12, UR13 ;  /* 0x0000000d000c7c82 */ /* 0x000fe20008000000 */
[----:B------:R-:W-:-:S02]  /*14f0*/  @UP0 USHF.R.U32.HI UR7, URZ, UR21, UR10 ;  /* 0x00000015ff070299 */ /* 0x000fc4000801160a */
[----:B------:R-:W-:Y:S02]  /*1500*/  USEL UR4, UR31, UR4, !UP0 ;  /* 0x000000041f047287 */ /* 0x000fe4000c000000 */
[----:B------:R-:W-:Y:S02]  /*1510*/  UIMAD.WIDE.U32 UR10, UR7, UR8, URZ ;  /* 0x00000008070a72a5 */ /* 0x000fe4000f8e00ff */
[----:B------:R-:W-:Y:S02]  /*1520*/  @UP2 USHF.R.U32.HI UR6, URZ, UR9, UR12 ;  /* 0x00000009ff062299 */ /* 0x000fe4000801160c */
[----:B------:R-:W-:-:S03]  /*1530*/  UIMAD.WIDE.U32 UR12, UR4, UR8, URZ ;  /* 0x00000008040c72a5 */ /* 0x000fc6000f8e00ff */
[----:B------:R-:W-:Y:S02]  /*1540*/  UMOV UR10, UR11 ;  /* 0x0000000b000a7c82 */ /* 0x000fe40008000000 */
[----:B------:R-:W-:Y:S02]  /*1550*/  @UP2 USHF.R.U32.HI UR7, URZ, UR9, UR10 ;  /* 0x00000009ff072299 */ /* 0x000fe4000801160a */
[----:B------:R-:W-:Y:S02]  /*1560*/  UIMAD UR10, UR6, UR19, URZ ;  /* 0x00000013060a72a4 */ /* 0x000fe4000f8e02ff */
[----:B------:R-:W-:-:S04]  /*1570*/  UIMAD UR7, UR7, UR19, URZ ;  /* 0x00000013070772a4 */ /* 0x000fc8000f8e02ff */
[----:B------:R-:W-:-:S03]  /*1580*/  UISETP.GE.AND UP0, UPT, UR4, UR7, UPT ;  /* 0x000000070400728c */ /* 0x000fc6000bf06270 */
[----:B------:R-:W-:Y:S01]  /*1590*/  UMOV UR7, UR13 ;  /* 0x0000000d00077c82 */ /* 0x000fe20008000000 */
[----:B------:R-:W-:Y:S02]  /*15a0*/  UISETP.GE.OR UP0, UPT, UR5, UR10, UP0 ;  /* 0x0000000a0500728c */ /* 0x000fe40008706670 */
[----:B------:R-:W-:Y:S02]  /*15b0*/  UIMAD.WIDE.U32 UR10, UR5, UR8, URZ ;  /* 0x00000008050a72a5 */ /* 0x000fe4000f8e00ff */
[----:B------:R-:W-:Y:S02]  /*15c0*/  USHF.R.U32.HI UR7, URZ, UR9, UR7 ;  /* 0x00000009ff077299 */ /* 0x000fe40008011607 */
[----:B------:R-:W-:Y:S02]  /*15d0*/  UIADD3 UR10, UPT, UPT, -UR4, URZ, URZ ;  /* 0x000000ff040a7290 */ /* 0x000fe4000fffe1ff */
[----:B------:R-:W-:Y:S02]  /*15e0*/  USEL UR7, UR4, UR7, !UP2 ;  /* 0x0000000704077287 */ /* 0x000fe4000d000000 */
[----:B------:R-:W-:Y:S01]  /*15f0*/  UIMAD UR10, UR14, UR10, UR31 ;  /* 0x0000000a0e0a72a4 */ /* 0x000fe2000f8e021f */
[----:B------:R-:W-:Y:S01]  /*1600*/  @!UP0 UMOV UR8, UR11 ;  /* 0x0000000b00088c82 */ /* 0x000fe20008000000 */
[----:B------:R-:W-:-:S02]  /*1610*/  UIADD3 UR11, UPT, UPT, -UR5, URZ, URZ ;  /* 0x000000ff050b7290 */ /* 0x000fc4000fffe1ff */
[----:B------:R-:W-:Y:S02]  /*1620*/  @!UP0 USHF.R.U32.HI UR8, URZ, UR9, UR8 ;  /* 0x00000009ff088299 */ /* 0x000fe40008011608 */
[----:B------:R-:W-:Y:S02]  /*1630*/  UIADD3 UR9, UPT, UPT, -UR7, URZ, URZ ;  /* 0x000000ff07097290 */ /* 0x000fe4000fffe1ff */
[----:B------:R-:W-:Y:S02]  /*1640*/  @!UP0 USEL UR8, UR5, UR8, !UP2 ;  /* 0x0000000805088287 */ /* 0x000fe4000d000000 */
[----:B------:R-:W-:Y:S02]  /*1650*/  UIMAD UR9, UR19, UR9, UR4 ;  /* 0x00000009130972a4 */ /* 0x000fe4000f8e0204 */
[----:B------:R-:W-:Y:S02]  /*1660*/  @!UP0 UIADD3 UR7, UPT, UPT, UR7, -UR8, URZ ;  /* 0x8000000807078290 */ /* 0x000fe4000fffe0ff */
[----:B------:R-:W-:-:S02]  /*1670*/  @!UP0 UIMAD UR6, UR9, UR6, UR8 ;  /* 0x00000006090682a4 */ /* 0x000fc4000f8e0208 */
[----:B------:R-:W-:Y:S02]  /*1680*/  @!UP0 UIMAD UR4, UR7, UR19, UR5 ;  /* 0x00000013070482a4 */ /* 0x000fe4000f8e0205 */
[----:B------:R-:W-:Y:S02]  /*1690*/  UIMAD UR30, UR20, UR11, UR30 ;  /* 0x0000000b141e72a4 */ /* 0x000fe4000f8e021e */
[----:B------:R-:W-:Y:S01]  /*16a0*/  UIMAD UR31, UR4, UR14, UR10 ;  /* 0x0000000e041f72a4 */ /* 0x000fe2000f8e020a */
[----:B------:R-:W-:Y:S02]  /*16b0*/  @!UP0 UMOV UR5, UR6 ;  /* 0x0000000600058c82 */ /* 0x000fe40008000000 */
[----:B------:R-:W-:-:S12]  /*16c0*/  UIMAD UR30, UR5, UR20, UR30 ;  /* 0x00000014051e72a4 */ /* 0x000fd8000f8e021e */
.L_x_19:
[----:B------:R-:W-:-:S09]  /*16d0*/  UISETP.NE.AND UP0, UPT, UR22, 0x1, UPT ;  /* 0x000000011600788c */ /* 0x000fd2000bf05270 */
[----:B------:R-:W-:Y:S05]  /*16e0*/  BRA.U UP0, `(.L_x_20) ;  /* 0x0000000100407547 */ /* 0x000fea000b800000 */
[----:B------:R-:W2:Y:S01]  /*16f0*/  LDCU.128 UR8, c[0x0][0xb10] ;  /* 0x00016200ff0877ac */ /* 0x000ea20008000c00 */
[----:B------:R-:W3:Y:S01]  /*1700*/  LDCU UR12, c[0x0][0xb0c] ;  /* 0x00016180ff0c77ac */ /* 0x000ee20008000800 */
[----:B------:R-:W4:Y:S01]  /*1710*/  LDCU UR13, c[0x0][0xb20] ;  /* 0x00016400ff0d77ac */ /* 0x000f220008000800 */
[----:B--2---:R-:W-:Y:S02]  /*1720*/  UIMAD.WIDE.U32 UR4, UR30, UR8, URZ ;  /* 0x000000081e0472a5 */ /* 0x004fe4000f8e00ff */
[----:B------:R-:W-:Y:S02]  /*1730*/  UIMAD.WIDE.U32 UR6, UR31, UR11, URZ ;  /* 0x0000000b1f0672a5 */ /* 0x000fe4000f8e00ff */
[----:B---3--:R-:W-:Y:S02]  /*1740*/  UISETP.NE.AND UP0, UPT, UR12, 0x1, UPT ;  /* 0x000000010c00788c */ /* 0x008fe4000bf05270 */
[----:B------:R-:W-:-:S03]  /*1750*/  USHF.R.U32.HI UR5, URZ, UR9, UR5 ;  /* 0x00000009ff057299 */ /* 0x000fc60008011605 */
[----:B------:R-:W-:Y:S01]  /*1760*/  UMOV UR4, UR7 ;  /* 0x0000000700047c82 */ /* 0x000fe20008000000 */
[----:B------:R-:W-:Y:S02]  /*1770*/  USEL UR5, UR30, UR5, !UP0 ;  /* 0x000000051e057287 */ /* 0x000fe4000c000000 */
[----:B------:R-:W-:Y:S02]  /*1780*/  UISETP.NE.AND UP0, UPT, UR10, 0x1, UPT ;  /* 0x000000010a00788c */ /* 0x000fe4000bf05270 */
[----:B----4-:R-:W-:-:S04]  /*1790*/  USHF.R.U32.HI UR4, URZ, UR13, UR4 ;  /* 0x0000000dff047299 */ /* 0x010fc80008011604 */
[----:B------:R-:W-:-:S04]  /*17a0*/  USEL UR4, UR31, UR4, !UP0 ;  /* 0x000000041f047287 */ /* 0x000fc8000c000000 */
[----:B------:R-:W-:Y:S02]  /*17b0*/  UIADD3 UR6, UPT, UPT, UR5, -UR4, URZ ;  /* 0x8000000405067290 */ /* 0x000fe4000fffe0ff */
[----:B------:R-:W-:Y:S02]  /*17c0*/  UIADD3 UR4, UPT, UPT, -UR5, UR4, URZ ;  /* 0x0000000405047290 */ /* 0x000fe4000fffe1ff */
[----:B------:R-:W-:Y:S02]  /*17d0*/  UIMAD UR31, UR6, UR10, UR31 ;  /* 0x0000000a061f72a4 */ /* 0x000fe4000f8e021f */
[----:B------:R-:W-:-:S12]  /*17e0*/  UIMAD UR30, UR4, UR12, UR30 ;  /* 0x0000000c041e72a4 */ /* 0x000fd8000f8e021e */
.L_x_20:
[----:B------:R-:W-:Y:S01]  /*17f0*/  UISETP.NE.AND UP0, UPT, UR18, 0x2, UPT ;  /* 0x000000021200788c */ /* 0x000fe2000bf05270 */
[----:B------:R-:W-:Y:S09]  /*1800*/  BRA.U !UP6, `(.L_x_21) ;  /* 0x000000010e0c7547 */ /* 0x000ff2000b800000 */
[----:B------:R-:W-:Y:S01]  /*1810*/  UCGABAR_WAIT ;  /* 0x0000000000007dc7 */ /* 0x000fe20008000000 */
[----:B------:R-:W-:Y:S01]  /*1820*/  CCTL.IVALL ;  /* 0x00000000ff00798f */ /* 0x000fe20002000000 */
[----:B------:R-:W-:Y:S05]  /*1830*/  BRA `(.L_x_22) ;  /* 0x0000000000047947 */ /* 0x000fea0003800000 */
.L_x_21:
[----:B------:R-:W-:Y:S06]  /*1840*/  BAR.SYNC.DEFER_BLOCKING 0x0 ;  /* 0x0000000000007b1d */ /* 0x000fec0000010000 */
.L_x_22:
[----:B------:R-:W-:Y:S05]  /*1850*/  BRA.U UP0, `(.L_x_23) ;  /* 0x00000015007c7547 */ /* 0x000fea000b800000 */
[----:B------:R-:W2:Y:S01]  /*1860*/  LDCU UR6, c[0x0][0x38c] ;  /* 0x00007180ff0677ac */ /* 0x000ea20008000800 */
[----:B------:R-:W3:Y:S01]  /*1870*/  S2UR UR8, SR_CgaCtaId ;  /* 0x00000000000879c3 */ /* 0x000ee20000008800 */
[----:B------:R-:W-:Y:S01]  /*1880*/  PLOP3.LUT P1, PT, PT, PT, UP3, 0x80, 0x8 ;  /* 0x000000000008781c */ /* 0x000fe20003f2f038 */
[----:B------:R-:W-:Y:S01]  /*1890*/  IMAD.MOV.U32 R12, RZ, RZ, 0x1 ;  /* 0x00000001ff0c7424 */ /* 0x000fe200078e00ff */
[----:B------:R-:W-:Y:S01]  /*18a0*/  UMOV UR7, 0x400 ;  /* 0x0000040000077882 */ /* 0x000fe20000000000 */
[----:B------:R-:W-:Y:S01]  /*18b0*/  UISETP.NE.AND UP1, UPT, UR18, URZ, UPT ;  /* 0x000000ff1200728c */ /* 0x000fe2000bf25270 */
[----:B------:R-:W-:Y:S01]  /*18c0*/  ISETP.EQ.OR P2, PT, R0, RZ, P3 ;  /* 0x000000ff0000720c */ /* 0x000fe20001f42670 */
[----:B------:R-:W-:Y:S01]  /*18d0*/  USEL UR24, URZ, 0x1, UP4 ;  /* 0x00000001ff187887 */ /* 0x000fe2000a000000 */
[----:B------:R-:W-:Y:S02]  /*18e0*/  PLOP3.LUT P1, PT, P1, PT, PT, 0x8, 0x80 ;  /* 0x000000000080781c */ /* 0x000fe40000f2e170 */
[----:B------:R-:W-:Y:S01]  /*18f0*/  CS2R R10, SRZ ;  /* 0x00000000000a7805 */ /* 0x000fe2000001ff00 */
[----:B------:R-:W-:Y:S01]  /*1900*/  IMAD.MOV.U32 R9, RZ, RZ, RZ ;  /* 0x000000ffff097224 */ /* 0x000fe200078e00ff */
[----:B------:R-:W4:Y:S01]  /*1910*/  LDCU UR40, c[0x0][0x370] ;  /* 0x00006e00ff2877ac */ /* 0x000f220008000800 */
[----:B------:R-:W-:Y:S01]  /*1920*/  IMAD.MOV.U32 R8, RZ, RZ, 0x1 ;  /* 0x00000001ff087424 */ /* 0x000fe200078e00ff */
[----:B------:R-:W1:Y:S01]  /*1930*/  LDCU.64 UR26, c[0x0][0x348] ;  /* 0x00006900ff1a77ac */ /* 0x000e620008000a00 */
[----:B--2---:R-:W-:-:S02]  /*1940*/  UIADD3 UR5, UPT, UPT, UR6, 0x1f, URZ ;  /* 0x0000001f06057890 */ /* 0x004fc4000fffe0ff */
[----:B------:R-:W-:Y:S02]  /*1950*/  USHF.R.U32.HI UR45, URZ, 0x5, UR28 ;  /* 0x00000005ff2d7899 */ /* 0x000fe4000801161c */
[----:B------:R-:W-:Y:S02]  /*1960*/  USHF.R.S32.HI UR4, URZ, 0x1f, UR5 ;  /* 0x0000001fff047899 */ /* 0x000fe40008011405 */
[----:B---3--:R-:W-:Y:S02]  /*1970*/  ULEA UR7, UR8, UR7, 0x18 ;  /* 0x0000000708077291 */ /* 0x008fe4000f8ec0ff */
[----:B------:R-:W-:Y:S02]  /*1980*/  ULEA.HI UR4, UR4, UR5, URZ, 0x5 ;  /* 0x0000000504047291 */ /* 0x000fe4000f8f28ff */
[----:B------:R-:W-:Y:S02]  /*1990*/  UIADD3 UR5, UPT, UPT, UR6, -0x1, URZ ;  /* 0xffffffff06057890 */ /* 0x000fe4000fffe0ff */
[----:B------:R-:W-:-:S02]  /*19a0*/  USHF.R.S32.HI UR43, URZ, 0x5, UR4 ;  /* 0x00000005ff2b7899 */ /* 0x000fc40008011404 */
[----:B------:R-:W-:Y:S02]  /*19b0*/  UISETP.GE.U32.AND UP2, UPT, UR5, -0x3f, UPT ;  /* 0xffffffc10500788c */ /* 0x000fe4000bf46070 */
[----:B------:R-:W-:Y:S02]  /*19c0*/  UISETP.LT.U32.AND UP0, UPT, UR43, 0x9, UPT ;  /* 0x000000092b00788c */ /* 0x000fe4000bf01070 */
[----:B------:R-:W-:Y:S02]  /*19d0*/  ULEA UR29, UR28, UR7, 0x1 ;  /* 0x000000071c1d7291 */ /* 0x000fe4000f8e08ff */
[----:B------:R-:W-:Y:S02]  /*19e0*/  USEL UR41, UR43, 0x9, UP0 ;  /* 0x000000092b297887 */ /* 0x000fe40008000000 */
[----:B------:R-:W-:Y:S02]  /*19f0*/  UIADD3 UR46, UPT, UPT, UR6, 0x3e, URZ ;  /* 0x0000003e062e7890 */ /* 0x000fe4000fffe0ff */
[----:B------:R-:W-:-:S02]  /*1a00*/  UIADD3 UR21, UPT, UPT, UR41, -0x1, URZ ;  /* 0xffffffff29157890 */ /* 0x000fc4000fffe0ff */
[----:B------:R-:W-:Y:S01]  /*1a10*/  @UP2 UIADD3 UR21, UPT, UPT, UR41, URZ, URZ ;  /* 0x000000ff29152290 */ /* 0x000fe2000fffe0ff */
[----:B------:R-:W2:Y:S01]  /*1a20*/  LDCU UR39, c[0x0][0x374] ;  /* 0x00006e80ff2777ac */ /* 0x000ea20008000800 */
[----:B------:R-:W-:Y:S02]  /*1a30*/  USEL UR24, UR24, 0x2, UP1 ;  /* 0x0000000218187887 */ /* 0x000fe40008800000 */
[----:B------:R-:W-:Y:S02]  /*1a40*/  UIADD3 UR29, UPT, UPT, UR29, 0x11800, URZ ;  /* 0x000118001d1d7890 */ /* 0x000fe4000fffe0ff */
[----:B------:R-:W-:Y:S02]  /*1a50*/  UIADD3 UR44, UPT, UPT, UR43, -UR41, URZ ;  /* 0x800000292b2c7290 */ /* 0x000fe4000fffe0ff */
[----:B------:R-:W-:Y:S01]  /*1a60*/  UIADD3 UR21, UPT, UPT, UR21, 0x1, URZ ;  /* 0x0000000115157890 */ /* 0x000fe2000fffe0ff */
[----:B-1--4-:R-:W-:-:S11]  /*1a70*/  UMOV UR5, URZ ;  /* 0x000000ff00057c82 */ /* 0x012fd60008000000 */
.L_x_43:
[----:B-1----:R-:W1:Y:S02]  /*1a80*/  S2UR UR4, SR_CgaCtaId ;  /* 0x00000000000479c3 */ /* 0x002e640000008800 */
[----:B-1----:R-:W-:-:S09]  /*1a90*/  UISETP.NE.AND UP0, UPT, UR4, URZ, UPT ;  /* 0x000000ff0400728c */ /* 0x002fd2000bf05270 */
[----:B------:R-:W-:Y:S05]  /*1aa0*/  BRA.U UP0, `(.L_x_24) ;  /* 0x0000000100287547 */ /* 0x000fea000b800000 */
[----:B------:R-:W-:Y:S02]  /*1ab0*/  LEA R0, R9, UR7, 0x3 ;  /* 0x0000000709007c11 */ /* 0x000fe4000f8e18ff */
[----:B------:R-:W-:-:S04]  /*1ac0*/  SHF.L.U32 R3, R8, 0x1f, RZ ;  /* 0x0000001f08037819 */ /* 0x000fc800000006ff */
[----:B------:R-:W1:Y:S02]  /*1ad0*/  SYNCS.PHASECHK.TRANS64.TRYWAIT P0, [R0+URZ+0x150], R3 ;  /* 0x00015003000075a7 */ /* 0x000e6400080011ff */
[----:B-1----:R-:W-:Y:S05]  /*1ae0*/  @!P0 BRA `(.L_x_25) ;  /* 0x0000007c00ec8947 */ /* 0x002fea0003800000 */
.L_x_144:
[----:B------:R3:W-:Y:S01]  /*1af0*/  SYNCS.ARRIVE.TRANS64.A1T0 RZ, [R0+URZ+0x140], RZ ;  /* 0x000140ff00ff79a7 */ /* 0x0007e200081000ff */
[----:B------:R-:W-:-:S05]  /*1b00*/  VIADD R9, R9, 0x1 ;  /* 0x0000000109097836 */ /* 0x000fca0000000000 */
[----:B------:R-:W-:-:S04]  /*1b10*/  ISETP.NE.AND P0, PT, R9, 0x2, PT ;  /* 0x000000020900780c */ /* 0x000fc80003f05270 */
[----:B-1----:R-:W-:Y:S02]  /*1b20*/  SEL R3, RZ, 0x1, P0 ;  /* 0x00000001ff037807 */ /* 0x002fe40000000000 */
[----:B------:R-:W-:Y:S02]  /*1b30*/  SEL R9, R9, RZ, P0 ;  /* 0x000000ff09097207 */ /* 0x000fe40000000000 */
[----:B------:R-:W-:-:S07]  /*1b40*/  LOP3.LUT R8, R8, R3, RZ, 0x3c, !PT ;  /* 0x0000000308087212 */ /* 0x000fce00078e3cff */
.L_x_24:
[----:B------:R-:W-:Y:S01]  /*1b50*/  ULEA UR4, UR5, UR7, 0x3 ;  /* 0x0000000705047291 */ /* 0x000fe2000f8e18ff */
[----:B---3--:R-:W-:Y:S01]  /*1b60*/  SHF.L.U32 R0, R12, 0x1f, RZ ;  /* 0x0000001f0c007819 */ /* 0x008fe200000006ff */
[----:B------:R-:W-:Y:S02]  /*1b70*/  UISETP.GE.U32.AND UP0, UPT, UR46, 0x3f, UPT ;  /* 0x0000003f2e00788c */ /* 0x000fe4000bf06070 */
[----:B------:R-:W-:Y:S02]  /*1b80*/  USHF.L.U32 UR35, UR30, 0x6, URZ ;  /* 0x000000061e237899 */ /* 0x000fe400080006ff */
[----:B------:R-:W-:Y:S01]  /*1b90*/  ULEA UR19, UR31, UR45, 0x8 ;  /* 0x0000002d1f137291 */ /* 0x000fe2000f8e40ff */
[----:B------:R-:W-:Y:S02]  /*1ba0*/  UMOV UR13, URZ ;  /* 0x000000ff000d7c82 */ /* 0x000fe40008000000 */
[----:B------:R1:W3:Y:S02]  /*1bb0*/  SYNCS.PHASECHK.TRANS64.TRYWAIT P0, [UR4+0x48], R0 ;  /* 0x00004800ff0075a7 */ /* 0x0002e40008001104 */
[----:B------:R-:W-:Y:S07]  /*1bc0*/  BRA.U !UP0, `(.L_x_26) ;  /* 0x0000000108c07547 */ /* 0x000fee000b800000 */
[----:B------:R-:W-:Y:S01]  /*1bd0*/  UMOV UR6, URZ ;  /* 0x000000ff00067c82 */ /* 0x000fe20008000000 */
[----:B------:R-:W-:-:S05]  /*1be0*/  UMOV UR4, UR5 ;  /* 0x0000000500047c82 */ /* 0x000fca0008000000 */
.L_x_32:
[----:B------:R-:W-:Y:S01]  /*1bf0*/  ULEA UR33, UR4, UR7, 0x3 ;  /* 0x0000000704217291 */ /* 0x000fe2000f8e18ff */
[----:B---3--:R-:W-:Y:S01]  /*1c00*/  @!P3 MOV R2, 0x5000 ;  /* 0x000050000002b802 */ /* 0x008fe20000000f00 */
[----:B-1-34-:R-:W-:Y:S10]  /*1c10*/  @P0 BRA `(.L_x_27) ;  /* 0x00000000000c0947 */ /* 0x01aff40003800000 */
[----:B------:R-:W-:-:S04]  /*1c20*/  SHF.L.U32 R3, R12, 0x1f, RZ ;  /* 0x0000001f0c037819 */ /* 0x000fc800000006ff */
[----:B------:R-:W3:Y:S02]  /*1c30*/  SYNCS.PHASECHK.TRANS64.TRYWAIT P0, [UR33+0x48], R3 ;  /* 0x00004803ff0075a7 */ /* 0x000ee40008001121 */
[----:B---3--:R-:W-:Y:S05]  /*1c40*/  @!P0 BRA `(.L_x_28) ;  /* 0x0000007c00a88947 */ /* 0x008fea0003800000 */
.L_x_27:
[----:B------:R3:W-:Y:S01]  /*1c50*/  @!P3 SYNCS.ARRIVE.TRANS64 RZ, [UR33], R2 ;  /* 0x00000002ffffb9a7 */ /* 0x0007e20008000021 */
[----:B------:R-:W-:-:S04]  /*1c60*/  ULOP3.LUT UR5, UR24, 0x2, URZ, 0xfc, !UPT ;  /* 0x0000000218057892 */ /* 0x000fc8000f8efcff */
[----:B------:R-:W-:-:S09]  /*1c70*/  UISETP.NE.AND UP0, UPT, UR5, 0x2, UPT ;  /* 0x000000020500788c */ /* 0x000fd2000bf05270 */
[----:B------:R-:W-:Y:S05]  /*1c80*/  BRA.U UP0, `(.L_x_29) ;  /* 0x0000000100047547 */ /* 0x000fea000b800000 */
[----:B--2---:R-:W-:Y:S05]  /*1c90*/  BPT.TRAP 0x1 ;  /* 0x000000040000795c */ /* 0x004fea0000300000 */
.L_x_29:
[----:B------:R-:W-:Y:S04]  /*1ca0*/  BSSY.RECONVERGENT B0, `(.L_x_30) ;  /* 0x0000003000007945 */ /* 0x000fe80003800200 */
[----:B------:R-:W-:Y:S05]  /*1cb0*/  @P2 BRA `(.L_x_31) ;  /* 0x0000000000042947 */ /* 0x000fea0003800000 */
[----:B--2---:R-:W-:Y:S05]  /*1cc0*/  BPT.TRAP 0x1 ;  /* 0x000000040000795c */ /* 0x004fea0000300000 */
.L_x_31:
[----:B--2---:R-:W-:Y:S05]  /*1cd0*/  BSYNC.RECONVERGENT B0 ;  /* 0x0000000000007941 */ /* 0x004fea0003800200 */
.L_x_30:
[----:B------:R-:W-:Y:S02]  /*1ce0*/  UIADD3 UR5, UPT, UPT, UR4, 0x1, URZ ;  /* 0x0000000104057890 */ /* 0x000fe4000fffe0ff */
[----:B------:R-:W-:Y:S02]  /*1cf0*/  ULEA UR32, UR4, UR7, 0xc ;  /* 0x0000000704207291 */ /* 0x000fe4000f8e60ff */
[----:B------:R-:W-:Y:S02]  /*1d00*/  UISETP.NE.AND UP0, UPT, UR5, 0x9, UPT ;  /* 0x000000090500788c */ /* 0x000fe4000bf05270 */
[----:B------:R-:W-:Y:S02]  /*1d10*/  USHF.L.U32 UR34, UR6, 0x5, URZ ;  /* 0x0000000506227899 */ /* 0x000fe400080006ff */
[----:B------:R-:W-:Y:S02]  /*1d20*/  USEL UR9, URZ, 0x1, UP0 ;  /* 0x00000001ff097887 */ /* 0x000fe40008000000 */
[----:B------:R-:W-:-:S02]  /*1d30*/  USEL UR5, UR5, URZ, UP0 ;  /* 0x000000ff05057287 */ /* 0x000fc40008000000 */
[----:B------:R-:W-:Y:S02]  /*1d40*/  ULEA UR4, UR4, UR28, 0xd ;  /* 0x0000001c04047291 */ /* 0x000fe4000f8e68ff */
[----:B------:R-:W-:Y:S01]  /*1d50*/  ULEA UR8, UR5, UR7, 0x3 ;  /* 0x0000000705087291 */ /* 0x000fe2000f8e18ff */
[----:B------:R-:W-:Y:S01]  /*1d60*/  LOP3.LUT R12, R12, UR9, RZ, 0x3c, !PT ;  /* 0x000000090c0c7c12 */ /* 0x000fe2000f8e3cff */
[----:B------:R-:W-:Y:S02]  /*1d70*/  UIADD3 UR6, UPT, UPT, UR6, 0x1, URZ ;  /* 0x0000000106067890 */ /* 0x000fe4000fffe0ff */
[----:B------:R-:W-:Y:S01]  /*1d80*/  UIADD3 UR10, UP1, UPT, UR26, 0x80, URZ ;  /* 0x000000801a0a7890 */ /* 0x000fe2000ff3e0ff */
[----:B-1----:R-:W-:Y:S01]  /*1d90*/  SHF.L.U32 R0, R12, 0x1f, RZ ;  /* 0x0000001f0c007819 */ /* 0x002fe200000006ff */
[----:B------:R-:W-:Y:S02]  /*1da0*/  ULEA UR4, UR4, UR7, 0x1 ;  /* 0x0000000704047291 */ /* 0x000fe4000f8e08ff */
[----:B------:R-:W-:Y:S01]  /*1db0*/  UIADD3.X UR11, UPT, UPT, URZ, UR27, URZ, UP1, !UPT ;  /* 0x0000001bff0b7290 */ /* 0x000fe20008ffe4ff */
[----:B------:R4:W1:Y:S01]  /*1dc0*/  SYNCS.PHASECHK.TRANS64.TRYWAIT P0, [UR8+0x48], R0 ;  /* 0x00004800ff0075a7 */ /* 0x0008620008001108 */
[----:B------:R-:W-:-:S02]  /*1dd0*/  UIADD3 UR8, UP0, UPT, UR26, 0x180, URZ ;  /* 0x000001801a087890 */ /* 0x000fc4000ff1e0ff */
[----:B------:R-:W-:Y:S02]  /*1de0*/  UIADD3 UR32, UPT, UPT, UR32, 0x8800, URZ ;  /* 0x0000880020207890 */ /* 0x000fe4000fffe0ff */
[----:B------:R-:W-:Y:S02]  /*1df0*/  UIADD3.X UR9, UPT, UPT, URZ, UR27, URZ, UP0, !UPT ;  /* 0x0000001bff097290 */ /* 0x000fe400087fe4ff */
[----:B------:R-:W-:Y:S02]  /*1e00*/  UISETP.NE.AND UP0, UPT, UR6, UR21, UPT ;  /* 0x000000150600728c */ /* 0x000fe4000bf05270 */
[----:B------:R-:W-:Y:S01]  /*1e10*/  UIADD3 UR16, UPT, UPT, UR4, 0x11800, URZ ;  /* 0x0001180004107890 */ /* 0x000fe2000fffe0ff */
[----:B------:R-:W-:Y:S01]  /*1e20*/  UMOV UR12, 0x0 ;  /* 0x00000000000c7882 */ /* 0x000fe20000000000 */
[----:B------:R-:W-:Y:S01]  /*1e30*/  UMOV UR13, 0x10000000 ;  /* 0x10000000000d7882 */ /* 0x000fe20000000000 */
[----:B------:R-:W-:Y:S01]  /*1e40*/  UMOV UR4, 0xff0000 ;  /* 0x00ff000000047882 */ /* 0x000fe20000000000 */
[----:B------:R-:W-:Y:S01]  /*1e50*/  UMOV UR20, UR36 ;  /* 0x0000002400147c82 */ /* 0x000fe20008000000 */
[----:B------:R-:W-:Y:S01]  /*1e60*/  UMOV UR17, UR33 ;  /* 0x0000002100117c82 */ /* 0x000fe20008000000 */
[----:B------:R-:W-:Y:S01]  /*1e70*/  UMOV UR18, UR34 ;  /* 0x0000002200127c82 */ /* 0x000fe20008000000 */
[----:B------:R-:W-:Y:S02]  /*1e80*/  UTMALDG.3D [UR32], [UR10], desc[UR12] ;  /* 0x00000c200a0075b4 */ /* 0x000fe40008011000 */
[----:B------:R2:W-:Y:S02]  /*1e90*/  UTMALDG.3D.MULTICAST [UR16], [UR8], UR4, desc[UR12] ;  /* 0x00000c10080073b4 */ /* 0x0005e40008011804 */
[----:B--2---:R-:W-:Y:S01]  /*1ea0*/  UMOV UR13, UR21 ;  /* 0x00000015000d7c82 */ /* 0x004fe20008000000 */
[----:B------:R-:W-:Y:S01]  /*1eb0*/  UMOV UR4, UR5 ;  /* 0x0000000500047c82 */ /* 0x000fe20008000000 */
[----:B------:R-:W-:Y:S05]  /*1ec0*/  BRA.U UP0, `(.L_x_32) ;  /* 0xfffffffd00487547 */ /* 0x000fea000b83ffff */
.L_x_26:
[----:B------:R-:W-:Y:S01]  /*1ed0*/  ULEA UR4, UR5, UR7, 0x3 ;  /* 0x0000000705047291 */ /* 0x000fe2000f8e18ff */
[----:B-1--4-:R-:W-:Y:S01]  /*1ee0*/  SHF.L.U32 R0, R12, 0x1f, RZ ;  /* 0x0000001f0c007819 */ /* 0x012fe200000006ff */
[----:B------:R-:W-:Y:S01]  /*1ef0*/  @!P1 SYNCS.ARRIVE.TRANS64.A1T0 RZ, [UR7+0xd8], RZ ;  /* 0x0000d8ffffff99a7 */ /* 0x000fe20008100007 */
[----:B------:R-:W-:-:S06]  /*1f00*/  UISETP.GT.AND UP0, UPT, UR43, UR41, UPT ;  /* 0x000000292b00728c */ /* 0x000fcc000bf04270 */
[----:B---3--:R1:W3:Y:S03]  /*1f10*/  SYNCS.PHASECHK.TRANS64.TRYWAIT P0, [UR4+0x48], R0 ;  /* 0x00004800ff0075a7 */ /* 0x0082e60008001104 */
[----:B------:R-:W-:Y:S05]  /*1f20*/  BRA.U !UP0, `(.L_x_33) ;  /* 0x0000000108bc7547 */ /* 0x000fea000b800000 */
[----:B------:R-:W-:Y:S01]  /*1f30*/  UIADD3 UR25, UPT, UPT, UR44, UR13, URZ ;  /* 0x0000000d2c197290 */ /* 0x000fe2000fffe0ff */
[----:B------:R-:W-:-:S11]  /*1f40*/  UMOV UR4, UR5 ;  /* 0x0000000500047c82 */ /* 0x000fd60008000000 */
.L_x_39:
[----:B------:R-:W-:Y:S01]  /*1f50*/  ULEA UR9, UR4, UR7, 0x3 ;  /* 0x0000000704097291 */ /* 0x000fe2000f8e18ff */
[----:B---3--:R-:W-:Y:S01]  /*1f60*/  @!P3 MOV R2, 0x5000 ;  /* 0x000050000002b802 */ /* 0x008fe20000000f00 */
[----:B-1-3--:R-:W-:Y:S10]  /*1f70*/  @P0 BRA `(.L_x_34) ;  /* 0x00000000000c0947 */ /* 0x00aff40003800000 */
[----:B------:R-:W-:-:S04]  /*1f80*/  SHF.L.U32 R3, R12, 0x1f, RZ ;  /* 0x0000001f0c037819 */ /* 0x000fc800000006ff */
[----:B------:R-:W3:Y:S02]  /*1f90*/  SYNCS.PHASECHK.TRANS64.TRYWAIT P0, [UR9+0x48], R3 ;  /* 0x00004803ff0075a7 */ /* 0x000ee40008001109 */
[----:B---3--:R-:W-:Y:S05]  /*1fa0*/  @!P0 BRA `(.L_x_35) ;  /* 0x0000007800e88947 */ /* 0x008fea0003800000 */
.L_x_34:
[----:B------:R3:W-:Y:S01]  /*1fb0*/  @!P3 SYNCS.ARRIVE.TRANS64 RZ, [UR9], R2 ;  /* 0x00000002ffffb9a7 */ /* 0x0007e20008000009 */
[----:B------:R-:W-:-:S04]  /*1fc0*/  ULOP3.LUT UR5, UR24, 0x2, URZ, 0xfc, !UPT ;  /* 0x0000000218057892 */ /* 0x000fc8000f8efcff */
[----:B------:R-:W-:-:S09]  /*1fd0*/  UISETP.NE.AND UP0, UPT, UR5, 0x2, UPT ;  /* 0x000000020500788c */ /* 0x000fd2000bf05270 */
[----:B------:R-:W-:Y:S05]  /*1fe0*/  BRA.U UP0, `(.L_x_36) ;  /* 0x0000000100047547 */ /* 0x000fea000b800000 */
[----:B--2---:R-:W-:Y:S05]  /*1ff0*/  BPT.TRAP 0x1 ;  /* 0x000000040000795c */ /* 0x004fea0000300000 */
.L_x_36:
[----:B------:R-:W-:Y:S04]  /*2000*/  BSSY.RECONVERGENT B0, `(.L_x_37) ;  /* 0x0000003000007945 */ /* 0x000fe80003800200 */
[----:B------:R-:W-:Y:S05]  /*2010*/  @P2 BRA `(.L_x_38) ;  /* 0x0000000000042947 */ /* 0x000fea0003800000 */
[----:B--2---:R-:W-:Y:S05]  /*2020*/  BPT.TRAP 0x1 ;  /* 0x000000040000795c */ /* 0x004fea0000300000 */
.L_x_38:
[----:B--2---:R-:W-:Y:S05]  /*2030*/  BSYNC.RECONVERGENT B0 ;  /* 0x0000000000007941 */ /* 0x004fea0003800200 */
.L_x_37:
[----:B------:R-:W-:Y:S02]  /*2040*/  UIADD3 UR5, UPT, UPT, UR4, 0x1, URZ ;  /* 0x0000000104057890 */ /* 0x000fe4000fffe0ff */
[----:B------:R-:W-:Y:S02]  /*2050*/  UIADD3 UR14, UP1, UPT, UR26, 0x80, URZ ;  /* 0x000000801a0e7890 */ /* 0x000fe4000ff3e0ff */
[----:B------:R-:W-:Y:S02]  /*2060*/  UISETP.NE.AND UP0, UPT, UR5, 0x9, UPT ;  /* 0x000000090500788c */ /* 0x000fe4000bf05270 */
[----:B------:R-:W-:Y:S02]  /*2070*/  USHF.L.U32 UR10, UR13, 0x5, URZ ;  /* 0x000000050d0a7899 */ /* 0x000fe400080006ff */
[----:B------:R-:W-:Y:S02]  /*2080*/  USEL UR8, URZ, 0x1, UP0 ;  /* 0x00000001ff087887 */ /* 0x000fe40008000000 */
[----:B------:R-:W-:-:S02]  /*2090*/  USEL UR5, UR5, URZ, UP0 ;  /* 0x000000ff05057287 */ /* 0x000fc40008000000 */
[----:B------:R-:W-:Y:S02]  /*20a0*/  UIADD3 UR22, UP0, UPT, UR26, 0x180, URZ ;  /* 0x000001801a167890 */ /* 0x000fe4000ff1e0ff */
[----:B------:R-:W-:Y:S01]  /*20b0*/  LOP3.LUT R12, R12, UR8, RZ, 0x3c, !PT ;  /* 0x000000080c0c7c12 */ /* 0x000fe2000f8e3cff */
[----:B------:R-:W-:Y:S02]  /*20c0*/  ULEA UR8, UR4, UR7, 0xc ;  /* 0x0000000704087291 */ /* 0x000fe4000f8e60ff */
[----:B------:R-:W-:Y:S01]  /*20d0*/  ULEA UR6, UR5, UR7, 0x3 ;  /* 0x0000000705067291 */ /* 0x000fe2000f8e18ff */
[----:B-1----:R-:W-:Y:S01]  /*20e0*/  SHF.L.U32 R0, R12, 0x1f, RZ ;  /* 0x0000001f0c007819 */ /* 0x002fe200000006ff */
[----:B------:R-:W-:Y:S02]  /*20f0*/  UIADD3 UR8, UPT, UPT, UR8, 0x8800, URZ ;  /* 0x0000880008087890 */ /* 0x000fe4000fffe0ff */
[----:B------:R-:W-:Y:S02]  /*2100*/  UIADD3.X UR15, UPT, UPT, URZ, UR27, URZ, UP1, !UPT ;  /* 0x0000001bff0f7290 */ /* 0x000fe40008ffe4ff */
[----:B------:R-:W-:-:S02]  /*2110*/  ULEA UR16, UR4, UR29, 0xe ;  /* 0x0000001d04107291 */ /* 0x000fc4000f8e70ff */
[----:B------:R-:W-:Y:S01]  /*2120*/  UIADD3.X UR23, UPT, UPT, URZ, UR27, URZ, UP0, !UPT ;  /* 0x0000001bff177290 */ /* 0x000fe200087fe4ff */
[----:B------:R4:W1:Y:S01]  /*2130*/  SYNCS.PHASECHK.TRANS64.TRYWAIT P0, [UR6+0x48], R0 ;  /* 0x00004800ff0075a7 */ /* 0x0008620008001106 */
[----:B------:R-:W-:Y:S01]  /*2140*/  UMOV UR30, 0x0 ;  /* 0x00000000001e7882 */ /* 0x000fe20000000000 */
[----:B------:R-:W-:Y:S01]  /*2150*/  UMOV UR31, 0x10000000 ;  /* 0x10000000001f7882 */ /* 0x000fe20000000000 */
[----:B------:R-:W-:Y:S01]  /*2160*/  UMOV UR11, UR35 ;  /* 0x00000023000b7c82 */ /* 0x000fe20008000000 */
[----:B------:R-:W-:Y:S01]  /*2170*/  UMOV UR12, UR36 ;  /* 0x00000024000c7c82 */ /* 0x000fe20008000000 */
[----:B------:R-:W-:Y:S01]  /*2180*/  UMOV UR6, 0xff0000 ;  /* 0x00ff000000067882 */ /* 0x000fe20000000000 */
[----:B------:R-:W-:Y:S01]  /*2190*/  UMOV UR20, UR36 ;  /* 0x0000002400147c82 */ /* 0x000fe20008000000 */
[----:B------:R-:W-:Y:S01]  /*21a0*/  UMOV UR17, UR9 ;  /* 0x0000000900117c82 */ /* 0x000fe20008000000 */
[----:B------:R-:W-:Y:S01]  /*21b0*/  UMOV UR18, UR10 ;  /* 0x0000000a00127c82 */ /* 0x000fe20008000000 */
[----:B------:R4:W-:Y:S01]  /*21c0*/  UTMALDG.3D [UR8], [UR14], desc[UR30] ;  /* 0x00001e080e0075b4 */ /* 0x0009e20008011000 */
[----:B------:R-:W-:Y:S01]  /*21d0*/  UIADD3 UR13, UPT, UPT, UR13, 0x1, URZ ;  /* 0x000000010d0d7890 */ /* 0x000fe2000fffe0ff */
[----:B------:R-:W-:-:S03]  /*21e0*/  UMOV UR4, UR5 ;  /* 0x0000000500047c82 */ /* 0x000fc60008000000 */
[----:B------:R-:W-:Y:S01]  /*21f0*/  UISETP.NE.AND UP0, UPT, UR13, UR25, UPT ;  /* 0x000000190d00728c */ /* 0x000fe2000bf05270 */
[----:B------:R4:W-:Y:S08]  /*2200*/  UTMALDG.3D.MULTICAST [UR16], [UR22], UR6, desc[UR30] ;  /* 0x00001e10160073b4 */ /* 0x0009f00008011806 */
[----:B----4-:R-:W-:Y:S05]  /*2210*/  BRA.U UP0, `(.L_x_39) ;  /* 0xfffffffd004c7547 */ /* 0x010fea000b83ffff */
.L_x_33:
[C---:B------:R-:W-:Y:S01]  /*2220*/  LEA R3, R11.reuse, UR7, 0x3 ;  /* 0x000000070b037c11 */ /* 0x040fe2000f8e18ff */
[----:B------:R-:W-:Y:S01]  /*2230*/  NOP ;  /* 0x0000000000007918 */ /* 0x000fe20000000000 */
[----:B-1----:R-:W-:Y:S02]  /*2240*/  SHF.L.U32 R0, R10, 0x1f, RZ ;  /* 0x0000001f0a007819 */ /* 0x002fe400000006ff */
[----:B------:R-:W-:Y:S02]  /*2250*/  LEA R5, R11, UR7, 0x4 ;  /* 0x000000070b057c11 */ /* 0x000fe4000f8e20ff */
[----:B---3--:R-:W1:Y:S02]  /*2260*/  SYNCS.PHASECHK.TRANS64.TRYWAIT P0, [R3+URZ+0xe0], R0 ;  /* 0x0000e000030075a7 */ /* 0x008e6400080011ff */
[----:B-1----:R-:W-:Y:S05]  /*2270*/  @!P0 BRA `(.L_x_40) ;  /* 0x00000078004c8947 */ /* 0x002fea0003800000 */
.L_x_147:
[----:B------:R-:W3:Y:S01]  /*2280*/  LDS.128 R4, [R5+0x170] ;  /* 0x0001700005047984 */ /* 0x000ee20000000c00 */
[----:B------:R-:W-:Y:S01]  /*2290*/  UISETP.GE.AND UP0, UPT, UR42, 0x1, UPT ;  /* 0x000000012a00788c */ /* 0x000fe2000bf06270 */
[----:B------:R-:W-:Y:S01]  /*22a0*/  @!PT LDS RZ, [RZ] ;  /* 0x00000000fffff984 */ /* 0x000fe20000000800 */
[----:B------:R-:W-:Y:S01]  /*22b0*/  @!PT LDS RZ, [RZ] ;  /* 0x00000000fffff984 */ /* 0x000fe20000000800 */
[----:B------:R-:W-:Y:S01]  /*22c0*/  @!PT LDS RZ, [RZ] ;  /* 0x00000000fffff984 */ /* 0x000fe20000000800 */
[----:B------:R-:W-:Y:S01]  /*22d0*/  @!PT LDS RZ, [RZ] ;  /* 0x00000000fffff984 */ /* 0x000fe20000000800 */
[----:B------:R4:W-:Y:S06]  /*22e0*/  MEMBAR.ALL.CTA ;  /* 0x0000000000007992 */ /* 0x0009ec0000008000 */
[----:B----4-:R-:W4:Y:S01]  /*22f0*/  FENCE.VIEW.ASYNC.S ;  /* 0x00000000000073c6 */ /* 0x010f220000000000 */
[----:B---3--:R-:W-:-:S13]  /*2300*/  LOP3.LUT P0, RZ, R6, 0x1, RZ, 0xc0, !PT ;  /* 0x0000000106ff7812 */ /* 0x008fda000780c0ff */
[----:B----4-:R-:W-:Y:S01]  /*2310*/  VOTEU.ANY UP1, P0 ;  /* 0x0000000000ff7886 */ /* 0x010fe20000020100 */
[----:B------:R-:W-:-:S13]  /*2320*/  PLOP3.LUT P0, PT, PT, PT, UP1, 0x80, 0x8 ;  /* 0x000000000008781c */ /* 0x000fda0003f0f018 */
[----:B-1----:R-:W-:Y:S02]  /*2330*/  @P0 LOP3.LUT R0, R5, 0xffff, RZ, 0xc0, !PT ;  /* 0x0000ffff05000812 */ /* 0x002fe400078ec0ff */
[----:B------:R-:W-:Y:S02]  /*2340*/  @P0 MOV R2, R4 ;  /* 0x0000000400020202 */ /* 0x000fe40000000f00 */
[----:B------:R-:W-:Y:S01]  /*2350*/  @P0 R2UR UR6, R0 ;  /* 0x00000000000602ca */ /* 0x000fe200000e0000 */
[----:B------:R-:W-:Y:S01]  /*2360*/  VIADD R0, R3, 0xf0 ;  /* 0x000000f003007836 */ /* 0x000fe20000000000 */
[----:B------:R-:W-:Y:S02]  /*2370*/  @P0 SHF.R.U32.HI R4, RZ, 0x10, R5 ;  /* 0x00000010ff040819 */ /* 0x000fe40000011605 */
[----:B------:R-:W-:Y:S02]  /*2380*/  @P0 R2UR UR8, R2 ;  /* 0x00000000020802ca */ /* 0x000fe400000e0000 */
[----:B------:R-:W-:-:S02]  /*2390*/  PRMT R0, RZ, 0x654, R0 ;  /* 0x00000654ff007816 */ /* 0x000fc40000000000 */
[----:B------:R-:W-:Y:S02]  /*23a0*/  @P0 R2UR UR4, R4 ;  /* 0x00000000040402ca */ /* 0x000fe400000e0000 */
[----:B------:R1:W-:Y:S03]  /*23b0*/  SYNCS.ARRIVE.TRANS64.RED.A1T0 RZ, [R0+URZ], RZ ;  /* 0x000000ff00ff79a7 */ /* 0x0003e600081004ff */
[----:B------:R-:W-:-:S04]  /*23c0*/  @UP1 UMOV UR37, UR6 ;  /* 0x0000000600251c82 */ /* 0x000fc80008000000 */
[----:B------:R-:W-:-:S04]  /*23d0*/  @UP1 UMOV UR38, UR8 ;  /* 0x0000000800261c82 */ /* 0x000fc80008000000 */
[----:B------:R-:W-:Y:S01]  /*23e0*/  @UP1 UMOV UR36, UR4 ;  /* 0x0000000400241c82 */ /* 0x000fe20008000000 */
[----:B------:R-:W-:Y:S05]  /*23f0*/  BRA.U !UP0, `(.L_x_41) ;  /* 0x0000000108d47547 */ /* 0x000fea000b800000 */
[----:B------:R-:W2:Y:S01]  /*2400*/  LDCU.128 UR12, c[0x0][0xb10] ;  /* 0x00016200ff0c77ac */ /* 0x000ea20008000c00 */
[----:B------:R-:W3:Y:S01]  /*2410*/  LDCU UR25, c[0x0][0xb20] ;  /* 0x00016400ff1977ac */ /* 0x000ee20008000800 */
[----:B------:R-:W4:Y:S01]  /*2420*/  LDCU UR20, c[0x0][0xb0c] ;  /* 0x00016180ff1477ac */ /* 0x000f220008000800 */
[----:B------:R-:W1:Y:S01]  /*2430*/  LDCU.64 UR10, c[0x0][0xb28] ;  /* 0x00016500ff0a77ac */ /* 0x000e620008000a00 */
[----:B------:R-:W-:Y:S02]  /*2440*/  UISETP.NE.AND UP3, UPT, UR42, 0x1, UPT ;  /* 0x000000012a00788c */ /* 0x000fe4000bf65270 */
[----:B--2---:R-:W-:Y:S02]  /*2450*/  UIMAD.WIDE.U32 UR16, UR39, UR15, URZ ;  /* 0x0000000f271072a5 */ /* 0x004fe4000f8e00ff */
[----:B------:R-:W-:Y:S02]  /*2460*/  UIMAD.WIDE.U32 UR8, UR40, UR12, URZ ;  /* 0x0000000c280872a5 */ /* 0x000fe4000f8e00ff */
[----:B------:R-:W-:-:S02]  /*2470*/  UISETP.NE.AND UP0, UPT, UR14, 0x1, UPT ;  /* 0x000000010e00788c */ /* 0x000fc4000bf05270 */
[----:B------:R-:W-:Y:S01]  /*2480*/  UIMAD.WIDE.U32 UR22, UR37, UR15, URZ ;  /* 0x0000000f251672a5 */ /* 0x000fe2000f8e00ff */
[----:B------:R-:W-:Y:S02]  /*2490*/  UMOV UR16, UR17 ;  /* 0x0000001100107c82 */ /* 0x000fe40008000000 */
[----:B------:R-:W-:Y:S01]  /*24a0*/  UMOV UR8, UR9 ;  /* 0x0000000900087c82 */ /* 0x000fe20008000000 */
[----:B---3--:R-:W-:Y:S02]  /*24b0*/  USHF.R.U32.HI UR16, URZ, UR25, UR16 ;  /* 0x00000019ff107299 */ /* 0x008fe40008011610 */
[----:B----4-:R-:W-:Y:S02]  /*24c0*/  UISETP.NE.AND UP2, UPT, UR20, 0x1, UPT ;  /* 0x000000011400788c */ /* 0x010fe4000bf45270 */
[----:B------:R-:W-:Y:S02]  /*24d0*/  USHF.R.U32.HI UR8, URZ, UR13, UR8 ;  /* 0x0000000dff087299 */ /* 0x000fe40008011608 */
[----:B------:R-:W-:-:S02]  /*24e0*/  USEL UR6, UR39, UR16, !UP0 ;  /* 0x0000001027067287 */ /* 0x000fc4000c000000 */
[----:B------:R-:W-:Y:S02]  /*24f0*/  USEL UR8, UR40, UR8, !UP2 ;  /* 0x0000000828087287 */ /* 0x000fe4000d000000 */
[----:B-1----:R-:W-:Y:S01]  /*2500*/  UIMAD.WIDE.U32 UR16, UR6, UR10, URZ ;  /* 0x0000000a061072a5 */ /* 0x002fe2000f8e00ff */
[----:B------:R-:W-:Y:S01]  /*2510*/  UMOV UR4, UR23 ;  /* 0x0000001700047c82 */ /* 0x000fe20008000000 */
[----:B------:R-:W-:Y:S02]  /*2520*/  UIMAD.WIDE.U32 UR18, UR38, UR12, URZ ;  /* 0x0000000c261272a5 */ /* 0x000fe4000f8e00ff */
[----:B------:R-:W-:-:S03]  /*2530*/  UIMAD.WIDE.U32 UR22, UR8, UR10, URZ ;  /* 0x0000000a081672a5 */ /* 0x000fc6000f8e00ff */
[----:B------:R-:W-:Y:S01]  /*2540*/  UMOV UR16, UR17 ;  /* 0x0000001100107c82 */ /* 0x000fe20008000000 */
[----:B------:R-:W-:Y:S02]  /*2550*/  USHF.R.U32.HI UR4, URZ, UR25, UR4 ;  /* 0x00000019ff047299 */ /* 0x000fe40008011604 */
[----:B------:R-:W-:Y:S01]  /*2560*/  @UP3 USHF.R.U32.HI UR6, URZ, UR11, UR16 ;  /* 0x0000000bff063299 */ /* 0x000fe20008011610 */
[----:B------:R-:W-:Y:S01]  /*2570*/  UMOV UR18, UR19 ;  /* 0x0000001300127c82 */ /* 0x000fe20008000000 */
[----:B------:R-:W-:Y:S01]  /*2580*/  UMOV UR22, UR23 ;  /* 0x0000001700167c82 */ /* 0x000fe20008000000 */
[----:B------:R-:W-:Y:S02]  /*2590*/  USHF.R.U32.HI UR13, URZ, UR13, UR18 ;  /* 0x0000000dff0d7299 */ /* 0x000fe40008011612 */
[----:B------:R-:W-:Y:S02]  /*25a0*/  USEL UR4, UR37, UR4, !UP0 ;  /* 0x0000000425047287 */ /* 0x000fe4000c000000 */
[----:B------:R-:W-:-:S02]  /*25b0*/  @UP3 USHF.R.U32.HI UR8, URZ, UR11, UR22 ;  /* 0x0000000bff083299 */ /* 0x000fc40008011616 */
[----:B------:R-:W-:Y:S02]  /*25c0*/  UIMAD UR9, UR42, UR6, URZ ;  /* 0x000000062a0972a4 */ /* 0x000fe4000f8e02ff */
[----:B------:R-:W-:Y:S02]  /*25d0*/  USEL UR6, UR38, UR13, !UP2 ;  /* 0x0000000d26067287 */ /* 0x000fe4000d000000 */
[----:B------:R-:W-:Y:S02]  /*25e0*/  UIMAD UR12, UR42, UR8, URZ ;  /* 0x000000082a0c72a4 */ /* 0x000fe4000f8e02ff */
[----:B------:R-:W-:Y:S02]  /*25f0*/  UISETP.GE.AND UP0, UPT, UR4, UR9, UPT ;  /* 0x000000090400728c */ /* 0x000fe4000bf06270 */
[----:B------:R-:W-:Y:S02]  /*2600*/  UIMAD.WIDE.U32 UR16, UR4, UR10, URZ ;  /* 0x0000000a041072a5 */ /* 0x000fe4000f8e00ff */
[----:B------:R-:W-:-:S02]  /*2610*/  UISETP.GE.OR UP0, UPT, UR6, UR12, UP0 ;  /* 0x0000000c0600728c */ /* 0x000fc40008706670 */
[----:B------:R-:W-:Y:S02]  /*2620*/  UIMAD.WIDE.U32 UR12, UR6, UR10, URZ ;  /* 0x0000000a060c72a5 */ /* 0x000fe4000f8e00ff */
[----:B------:R-:W-:Y:S01]  /*2630*/  UIADD3 UR15, UPT, UPT, -UR4, URZ, URZ ;  /* 0x000000ff040f7290 */ /* 0x000fe2000fffe1ff */
[----:B------:R-:W-:Y:S01]  /*2640*/  UMOV UR10, UR17 ;  /* 0x00000011000a7c82 */ /* 0x000fe20008000000 */
[----:B------:R-:W-:Y:S02]  /*2650*/  UIADD3 UR12, UPT, UPT, -UR6, URZ, URZ ;  /* 0x000000ff060c7290 */ /* 0x000fe4000fffe1ff */
[----:B------:R-:W-:-:S03]  /*2660*/  USHF.R.U32.HI UR10, URZ, UR11, UR10 ;  /* 0x0000000bff0a7299 */ /* 0x000fc6000801160a */
[----:B------:R-:W-:Y:S01]  /*2670*/  @!UP0 UMOV UR9, UR13 ;  /* 0x0000000d00098c82 */ /* 0x000fe20008000000 */
[----:B------:R-:W-:Y:S02]  /*2680*/  UIMAD UR15, UR14, UR15, UR37 ;  /* 0x0000000f0e0f72a4 */ /* 0x000fe4000f8e0225 */
[----:B------:R-:W-:Y:S02]  /*2690*/  USEL UR10, UR4, UR10, !UP3 ;  /* 0x0000000a040a7287 */ /* 0x000fe4000d800000 */
[----:B------:R-:W-:Y:S02]  /*26a0*/  @!UP0 USHF.R.U32.HI UR9, URZ, UR11, UR9 ;  /* 0x0000000bff098299 */ /* 0x000fe40008011609 */
[----:B------:R-:W-:Y:S02]  /*26b0*/  UIADD3 UR11, UPT, UPT, -UR10, URZ, URZ ;  /* 0x000000ff0a0b7290 */ /* 0x000fe4000fffe1ff */
[----:B------:R-:W-:Y:S02]  /*26c0*/  @!UP0 USEL UR9, UR6, UR9, !UP3 ;  /* 0x0000000906098287 */ /* 0x000fe4000d800000 */
[----:B------:R-:W-:-:S02]  /*26d0*/  UIMAD UR11, UR42, UR11, UR4 ;  /* 0x0000000b2a0b72a4 */ /* 0x000fc4000f8e0204 */
[----:B------:R-:W-:Y:S02]  /*26e0*/  @!UP0 UIADD3 UR10, UPT, UPT, UR10, -UR9, URZ ;  /* 0x800000090a0a8290 */ /* 0x000fe4000fffe0ff */
[----:B------:R-:W-:Y:S02]  /*26f0*/  @!UP0 UIMAD UR9, UR11, UR8, UR9 ;  /* 0x000000080b0982a4 */ /* 0x000fe4000f8e0209 */
[----:B------:R-:W-:Y:S02]  /*2700*/  @!UP0 UIMAD UR4, UR42, UR10, UR6 ;  /* 0x0000000a2a0482a4 */ /* 0x000fe4000f8e0206 */
[----:B------:R-:W-:Y:S02]  /*2710*/  UIMAD UR8, UR20, UR12, UR38 ;  /* 0x0000000c140872a4 */ /* 0x000fe4000f8e0226 */
[----:B------:R-:W-:Y:S01]  /*2720*/  UIMAD UR37, UR4, UR14, UR15 ;  /* 0x0000000e042572a4 */ /* 0x000fe2000f8e020f */
[----:B------:R-:W-:Y:S02]  /*2730*/  @!UP0 UMOV UR6, UR9 ;  /* 0x0000000900068c82 */ /* 0x000fe40008000000 */
[----:B------:R-:W-:-:S12]  /*2740*/  UIMAD UR38, UR6, UR20, UR8 ;  /* 0x00000014062672a4 */ /* 0x000fd8000f8e0208 */
.L_x_41:
[----:B------:R-:W3:Y:S02]  /*2750*/  LDCU UR4, c[0x0][0xb30] ;  /* 0x00016600ff0477ac */ /* 0x000ee40008000800 */
[----:B---3--:R-:W-:-:S09]  /*2760*/  UISETP.NE.AND UP0, UPT, UR4, 0x1, UPT ;  /* 0x000000010400788c */ /* 0x008fd2000bf05270 */
[----:B------:R-:W-:Y:S05]  /*2770*/  BRA.U UP0, `(.L_x_42) ;  /* 0x0000000100447547 */ /* 0x000fea000b800000 */
[----:B------:R-:W3:Y:S01]  /*2780*/  LDCU.128 UR12, c[0x0][0xb10] ;  /* 0x00016200ff0c77ac */ /* 0x000ee20008000c00 */
[----:B------:R-:W4:Y:S01]  /*2790*/  LDCU UR16, c[0x0][0xb0c] ;  /* 0x00016180ff1077ac */ /* 0x000f220008000800 */
[----:B------:R-:W1:Y:S01]  /*27a0*/  LDCU UR17, c[0x0][0xb20] ;  /* 0x00016400ff1177ac */ /* 0x000e620008000800 */
[----:B---3--:R-:W-:Y:S02]  /*27b0*/  UIMAD.WIDE.U32 UR10, UR38, UR12, URZ ;  /* 0x0000000c260a72a5 */ /* 0x008fe4000f8e00ff */
[----:B------:R-:W-:Y:S02]  /*27c0*/  UIMAD.WIDE.U32 UR8, UR37, UR15, URZ ;  /* 0x0000000f250872a5 */ /* 0x000fe4000f8e00ff */
[----:B----4-:R-:W-:Y:S02]  /*27d0*/  UISETP.NE.AND UP2, UPT, UR16, 0x1, UPT ;  /* 0x000000011000788c */ /* 0x010fe4000bf45270 */
[----:B------:R-:W-:Y:S01]  /*27e0*/  UISETP.NE.AND UP0, UPT, UR14, 0x1, UPT ;  /* 0x000000010e00788c */ /* 0x000fe2000bf05270 */
[----:B------:R-:W-:-:S02]  /*27f0*/  UMOV UR6, UR11 ;  /* 0x0000000b00067c82 */ /* 0x000fc40008000000 */
[----:B------:R-:W-:Y:S01]  /*2800*/  UMOV UR4, UR9 ;  /* 0x0000000900047c82 */ /* 0x000fe20008000000 */
[----:B------:R-:W-:Y:S02]  /*2810*/  USHF.R.U32.HI UR6, URZ, UR13, UR6 ;  /* 0x0000000dff067299 */ /* 0x000fe40008011606 */
[----:B-1----:R-:W-:Y:S02]  /*2820*/  USHF.R.U32.HI UR4, URZ, UR17, UR4 ;  /* 0x00000011ff047299 */ /* 0x002fe40008011604 */
[----:B------:R-:W-:Y:S02]  /*2830*/  USEL UR6, UR38, UR6, !UP2 ;  /* 0x0000000626067287 */ /* 0x000fe4000d000000 */
[----:B------:R-:W-:-:S04]  /*2840*/  USEL UR4, UR37, UR4, !UP0 ;  /* 0x0000000425047287 */ /* 0x000fc8000c000000 */
[----:B------:R-:W-:Y:S02]  /*2850*/  UIADD3 UR8, UPT, UPT, UR6, -UR4, URZ ;  /* 0x8000000406087290 */ /* 0x000fe4000fffe0ff */
[----:B------:R-:W-:Y:S02]  /*2860*/  UIADD3 UR4, UPT, UPT, -UR6, UR4, URZ ;  /* 0x0000000406047290 */ /* 0x000fe4000fffe1ff */
[----:B------:R-:W-:Y:S02]  /*2870*/  UIMAD UR37, UR8, UR14, UR37 ;  /* 0x0000000e082572a4 */ /* 0x000fe4000f8e0225 */
[----:B------:R-:W-:-:S12]  /*2880*/  UIMAD UR38, UR4, UR16, UR38 ;  /* 0x00000010042672a4 */ /* 0x000fd8000f8e0226 */
.L_x_42:
[----:B------:R-:W-:Y:S01]  /*2890*/  VIADD R11, R11, 0x1 ;  /* 0x000000010b0b7836 */ /* 0x000fe20000000000 */
[----:B------:R-:W-:Y:S02]  /*28a0*/  R2UR UR6, R84 ;  /* 0x00000000540672ca */ /* 0x000fe400000e0000 */
[----:B------:R-:W-:Y:S02]  /*28b0*/  R2UR UR4, R83 ;  /* 0x00000000530472ca */ /* 0x000fe400000e0000 */
[C---:B------:R-:W-:Y:S02]  /*28c0*/  ISETP.NE.AND P0, PT, R11.reuse, 0x2, PT ;  /* 0x000000020b00780c */ /* 0x040fe40003f05270 */
[----:B------:R-:W-:Y:S02]  /*28d0*/  PLOP3.LUT P1, PT, PT, PT, PT, 0x80, 0x8 ;  /* 0x000000000008781c */ /* 0x000fe40003f2f070 */
[----:B------:R-:W-:Y:S02]  /*28e0*/  SEL R3, RZ, 0x1, P0 ;  /* 0x00000001ff037807 */ /* 0x000fe40000000000 */
[----:B------:R-:W-:-:S02]  /*28f0*/  SEL R11, R11, RZ, P0 ;  /* 0x000000ff0b0b7207 */ /* 0x000fc40000000000 */
[----:B------:R-:W-:Y:S01]  /*2900*/  LOP3.LUT R10, R10, R3, RZ, 0x3c, !PT ;  /* 0x000000030a0a7212 */ /* 0x000fe200078e3cff */
[----:B------:R-:W-:Y:S02]  /*2910*/  UIADD3 UR30, UPT, UPT, UR38, UR6, URZ ;  /* 0x00000006261e7290 */ /* 0x000fe4000fffe0ff */
[----:B------:R-:W-:Y:S01]  /*2920*/  UIADD3 UR31, UPT, UPT, UR37, UR4, URZ ;  /* 0x00000004251f7290 */ /* 0x000fe2000fffe0ff */
[----:B------:R-:W-:Y:S11]  /*2930*/  BRA.U UP1, `(.L_x_43) ;  /* 0xfffffff101507547 */ /* 0x000ff6000b83ffff */
[----:B------:R-:W-:Y:S01]  /*2940*/  UIADD3 UR7, UPT, UPT, UR7, 0x48, URZ ;  /* 0x0000004807077890 */ /* 0x000fe2000fffe0ff */
[----:B------:R-:W-:-:S03]  /*2950*/  SHF.L.U32 R3, R12, 0x1f, RZ ;  /* 0x0000001f0c037819 */ /* 0x000fc600000006ff */
[----:B------:R-:W-:-:S09]  /*2960*/  ULEA UR4, UR5, UR7, 0x3 ;  /* 0x0000000705047291 */ /* 0x000fd2000f8e18ff */
[----:B------:R-:W3:Y:S02]  /*2970*/  SYNCS.PHASECHK.TRANS64.TRYWAIT P0, [UR4], R3 ;  /* 0x00000003ff0075a7 */ /* 0x000ee40008001104 */
[----:B---3--:R-:W-:Y:S05]  /*2980*/  @!P0 BRA `(.L_x_44) ;  /* 0x00000070009c8947 */ /* 0x008fea0003800000 */
.L_x_149:
[----:B------:R-:W-:-:S04]  /*2990*/  UIADD3 UR4, UPT, UPT, UR5, 0x1, URZ ;  /* 0x0000000105047890 */ /* 0x000fc8000fffe0ff */
[----:B------:R-:W-:-:S04]  /*29a0*/  UISETP.NE.AND UP0, UPT, UR4, 0x9, UPT ;  /* 0x000000090400788c */ /* 0x000fc8000bf05270 */
[----:B------:R-:W-:Y:S02]  /*29b0*/  USEL UR6, URZ, 0x1, UP0 ;  /* 0x00000001ff067887 */ /* 0x000fe40008000000 */
[----:B------:R-:W-:-:S04]  /*29c0*/  USEL UR4, UR4, URZ, UP0 ;  /* 0x000000ff04047287 */ /* 0x000fc80008000000 */
[----:B------:R-:W-:Y:S01]  /*29d0*/  ULEA UR5, UR4, UR7, 0x3 ;  /* 0x0000000704057291 */ /* 0x000fe2000f8e18ff */
[----:B------:R-:W-:-:S04]  /*29e0*/  LOP3.LUT R2, R12, UR6, RZ, 0x3c, !PT ;  /* 0x000000060c027c12 */ /* 0x000fc8000f8e3cff */
[----:B-1----:R-:W-:-:S04]  /*29f0*/  SHF.L.U32 R3, R2, 0x1f, RZ ;  /* 0x0000001f02037819 */ /* 0x002fc800000006ff */
[----:B------:R-:W1:Y:S02]  /*2a00*/  SYNCS.PHASECHK.TRANS64.TRYWAIT P0, [UR5], R3 ;  /* 0x00000003ff0075a7 */ /* 0x000e640008001105 */
[----:B-1----:R-:W-:Y:S05]  /*2a10*/  @!P0 BRA `(.L_x_45) ;  /* 0x0000007000908947 */ /* 0x002fea0003800000 */
.L_x_151:
        /* <DEDUP_REMOVED lines=9> */
.L_x_153:
        /* <DEDUP_REMOVED lines=9> */
.L_x_155:
        /* <DEDUP_REMOVED lines=9> */
.L_x_157:
        /* <DEDUP_REMOVED lines=9> */
.L_x_159:
        /* <DEDUP_REMOVED lines=9> */
.L_x_161:
        /* <DEDUP_REMOVED lines=9> */
.L_x_163:
[----:B------:R-:W-:-:S04]  /*2d80*/  UIADD3 UR4, UPT, UPT, UR4, 0x1, URZ ;  /* 0x0000000104047890 */ /* 0x000fc8000fffe0ff */
[----:B------:R-:W-:-:S04]  /*2d90*/  UISETP.NE.AND UP0, UPT, UR4, 0x9, UPT ;  /* 0x000000090400788c */ /* 0x000fc8000bf05270 */
[----:B------:R-:W-:Y:S02]  /*2da0*/  USEL UR5, URZ, 0x1, UP0 ;  /* 0x00000001ff057887 */ /* 0x000fe40008000000 */
[----:B------:R-:W-:-:S04]  /*2db0*/  USEL UR4, UR4, URZ, UP0 ;  /* 0x000000ff04047287 */ /* 0x000fc80008000000 */
[----:B------:R-:W-:Y:S01]  /*2dc0*/  ULEA UR4, UR4, UR7, 0x3 ;  /* 0x0000000704047291 */ /* 0x000fe2000f8e18ff */
[----:B-1----:R-:W-:-:S04]  /*2dd0*/  LOP3.LUT R3, R2, UR5, RZ, 0x3c, !PT ;  /* 0x0000000502037c12 */ /* 0x002fc8000f8e3cff */
[----:B------:R-:W-:Y:S01]  /*2de0*/  SHF.L.U32 R3, R3, 0x1f, RZ ;  /* 0x0000001f03037819 */ /* 0x000fe200000006ff */
[----:B------:R-:W-:-:S07]  /*2df0*/  IMAD.U32 R0, RZ, RZ, UR4 ;  /* 0x00000004ff007e24 */ /* 0x000fce000f8e00ff */
.L_x_52:
[----:B-1----:R1:W3:Y:S02]  /*2e00*/  SYNCS.PHASECHK.TRANS64.TRYWAIT P0, [R0+URZ], R3 ;  /* 0x00000003000075a7 */ /* 0x0022e400080011ff */
[----:B---3--:R-:W-:Y:S05]  /*2e10*/  @!P0 NANOSLEEP.SYNCS 0x989680 ;  /* 0x009896800000895d */ /* 0x008fea0003900000 */
[----:B------:R-:W3:Y:S02]  /*2e20*/  @!P0 SYNCS.PHASECHK.TRANS64 P0, [R0+URZ], R3 ;  /* 0x00000003000085a7 */ /* 0x000ee400080010ff */
[----:B--23--:R-:W-:Y:S05]  /*2e30*/  @P0 EXIT ;  /* 0x000000000000094d */ /* 0x00cfea0003800000 */
[----:B------:R-:W-:Y:S05]  /*2e40*/  BRA `(.L_x_52) ;  /* 0xfffffffc00ec7947 */ /* 0x000fea000383ffff */
.L_x_23:
[----:B------:R-:W2:Y:S02]  /*2e50*/  S2UR UR4, SR_CgaCtaId ;  /* 0x00000000000479c3 */ /* 0x000ea40000008800 */
[----:B--2---:R-:W-:-:S04]  /*2e60*/  UISETP.NE.AND UP0, UPT, UR4, URZ, UPT ;  /* 0x000000ff0400728c */ /* 0x004fc8000bf05270 */
[----:B------:R-:W-:-:S09]  /*2e70*/  UISETP.NE.OR UP0, UPT, UR18, 0x1, UP0 ;  /* 0x000000011200788c */ /* 0x000fd20008705670 */
[----:B------:R-:W-:Y:S05]  /*2e80*/  BRA.U UP0, `(.L_x_53) ;  /* 0x00000005004c7547 */ /* 0x000fea000b800000 */
[----:B------:R-:W2:Y:S01]  /*2e90*/  S2UR UR5, SR_CgaCtaId ;  /* 0x00000000000579c3 */ /* 0x000ea20000008800 */
[----:B------:R-:W-:Y:S01]  /*2ea0*/  UMOV UR4, 0x400 ;  /* 0x0000040000047882 */ /* 0x000fe20000000000 */
[----:B------:R-:W-:Y:S01]  /*2eb0*/  ISETP.GE.U32.AND P2, PT, R0, 0x8, PT ;  /* 0x000000080000780c */ /* 0x000fe20003f46070 */
[----:B------:R-:W-:Y:S01]  /*2ec0*/  IMAD.MOV.U32 R12, RZ, RZ, 0x1 ;  /* 0x00000001ff0c7424 */ /* 0x000fe200078e00ff */
[----:B------:R-:W-:Y:S02]  /*2ed0*/  CS2R R10, SRZ ;  /* 0x00000000000a7805 */ /* 0x000fe4000001ff00 */
[----:B------:R-:W-:Y:S01]  /*2ee0*/  CS2R R8, SRZ ;  /* 0x0000000000087805 */ /* 0x000fe2000001ff00 */
[----:B--2---:R-:W-:-:S03]  /*2ef0*/  ULEA UR6, UR5, UR4, 0x18 ;  /* 0x0000000405067291 */ /* 0x004fc6000f8ec0ff */
[----:B------:R-:W-:-:S09]  /*2f00*/  UMOV UR5, URZ ;  /* 0x000000ff00057c82 */ /* 0x000fd20008000000 */
.L_x_57:
[----:B------:R-:W-:Y:S02]  /*2f10*/  LEA R2, R8, UR6, 0x3 ;  /* 0x0000000608027c11 */ /* 0x000fe4000f8e18ff */
[----:B------:R-:W-:-:S03]  /*2f20*/  SHF.L.U32 R5, R9, 0x1f, RZ ;  /* 0x0000001f09057819 */ /* 0x000fc600000006ff */
[----:B------:R-:W-:Y:S01]  /*2f30*/  VIADD R4, R2, 0x150 ;  /* 0x0000015002047836 */ /* 0x000fe20000000000 */
[----:B------:R-:W2:Y:S02]  /*2f40*/  SYNCS.PHASECHK.TRANS64.TRYWAIT P0, [R2+URZ+0x140], R5 ;  /* 0x00014005020075a7 */ /* 0x000ea400080011ff */
[----:B--2---:R-:W-:Y:S05]  /*2f50*/  @!P0 BRA `(.L_x_54) ;  /* 0x0000006c00e88947 */ /* 0x004fea0003800000 */
.L_x_164:
[----:B------:R-:W-:Y:S01]  /*2f60*/  ULEA UR4, UR5, UR6, 0x3 ;  /* 0x0000000605047291 */ /* 0x000fe2000f8e18ff */
[----:B------:R-:W-:Y:S02]  /*2f70*/  PRMT R4, RZ, 0x654, R4 ;  /* 0x00000654ff047816 */ /* 0x000fe40000000004 */
[----:B--2---:R-:W-:Y:S01]  /*2f80*/  SHF.L.U32 R5, R12, 0x1f, RZ ;  /* 0x0000001f0c057819 */ /* 0x004fe200000006ff */
[----:B------:R-:W-:Y:S01]  /*2f90*/  UIADD3 UR7, UPT, UPT, UR4, 0xe0, URZ ;  /* 0x000000e004077890 */ /* 0x000fe2000fffe0ff */
[----:B------:R2:W-:Y:S05]  /*2fa0*/  SYNCS.ARRIVE.TRANS64.RED.A1T0 RZ, [R4+URZ], RZ ;  /* 0x000000ff04ff79a7 */ /* 0x0005ea00081004ff */
[----:B------:R-:W-:Y:S01]  /*2fb0*/  IMAD.U32 R7, RZ, RZ, UR7 ;  /* 0x00000007ff077e24 */ /* 0x000fe2000f8e00ff */
[----:B------:R-:W3:Y:S04]  /*2fc0*/  SYNCS.PHASECHK.TRANS64.TRYWAIT P0, [UR4+0xf0], R5 ;  /* 0x0000f005ff0075a7 */ /* 0x000ee80008001104 */
[----:B------:R-:W-:Y:S01]  /*2fd0*/  PRMT R6, R0, 0x654, R7 ;  /* 0x0000065400067816 */ /* 0x000fe20000000007 */
[----:B--2---:R-:W-:Y:S01]  /*2fe0*/  @!P2 IMAD.MOV.U32 R4, RZ, RZ, 0x10 ;  /* 0x00000010ff04a424 */ /* 0x004fe200078e00ff */
[----:B---3--:R-:W-:Y:S06]  /*2ff0*/  @!P0 BRA `(.L_x_55) ;  /* 0x0000006c00d48947 */ /* 0x008fec0003800000 */
.L_x_166:
[----:B------:R-:W-:Y:S01]  /*3000*/  ULEA UR8, UR5, UR6, 0x4 ;  /* 0x0000000605087291 */ /* 0x000fe2000f8e20ff */
[----:B------:R-:W-:Y:S01]  /*3010*/  SEL R3, R6, R3, !P2 ;  /* 0x0000000306037207 */ /* 0x000fe20005000000 */
[----:B------:R-:W-:Y:S01]  /*3020*/  UIADD3 UR9, UPT, UPT, UR4, 0xe0, URZ ;  /* 0x000000e004097890 */ /* 0x000fe2000fffe0ff */
[----:B--2---:R-:W-:Y:S01]  /*3030*/  LEA R2, R11, UR6, 0x3 ;  /* 0x000000060b027c11 */ /* 0x004fe2000f8e18ff */
[----:B------:R-:W-:Y:S01]  /*3040*/  UIADD3 UR8, UPT, UPT, UR8, 0x170, URZ ;  /* 0x0000017008087890 */ /* 0x000fe2000fffe0ff */
[----:B------:R-:W-:Y:S01]  /*3050*/  SHF.L.U32 R5, R10, 0x1f, RZ ;  /* 0x0000001f0a057819 */ /* 0x000fe200000006ff */
[----:B------:R2:W-:Y:S01]  /*3060*/  @!P2 SYNCS.ARRIVE.TRANS64.RED RZ, [R3+URZ], R4 ;  /* 0x0000000403ffa9a7 */ /* 0x0005e200080004ff */
[----:B------:R-:W-:Y:S01]  /*3070*/  UIADD3 UR4, UPT, UPT, UR5, 0x1, URZ ;  /* 0x0000000105047890 */ /* 0x000fe2000fffe0ff */
[----:B------:R-:W-:-:S03]  /*3080*/  VIADD R8, R8, 0x1 ;  /* 0x0000000108087836 */ /* 0x000fc60000000000 */
[----:B------:R-:W-:Y:S02]  /*3090*/  UISETP.NE.AND UP0, UPT, UR4, 0x2, UPT ;  /* 0x000000020400788c */ /* 0x000fe4000bf05270 */
[----:B------:R-:W-:Y:S06]  /*30a0*/  UGETNEXTWORKID.BROADCAST [UR8], [UR9] ;  /* 0x00000000080073ca */ /* 0x000fec0008000100 */
[----:B------:R-:W-:Y:S01]  /*30b0*/  USEL UR7, URZ, 0x1, UP0 ;  /* 0x00000001ff077887 */ /* 0x000fe20008000000 */
[----:B------:R-:W-:Y:S01]  /*30c0*/  ISETP.NE.AND P0, PT, R8, 0x2, PT ;  /* 0x000000020800780c */ /* 0x000fe20003f05270 */
[----:B------:R-:W-:Y:S01]  /*30d0*/  USEL UR5, UR4, URZ, UP0 ;  /* 0x000000ff04057287 */ /* 0x000fe20008000000 */
[----:B------:R-:W3:Y:S03]  /*30e0*/  SYNCS.PHASECHK.TRANS64.TRYWAIT P1, [R2+URZ+0xe0], R5 ;  /* 0x0000e005020075a7 */ /* 0x000ee600080211ff */
[----:B------:R-:W-:Y:S01]  /*30f0*/  LOP3.LUT R12, R12, UR7, RZ, 0x3c, !PT ;  /* 0x000000070c0c7c12 */ /* 0x000fe2000f8e3cff */
[----:B--23--:R-:W-:Y:S07]  /*3100*/  @!P1 BRA `(.L_x_56) ;  /* 0x0000006c00a89947 */ /* 0x00cfee0003800000 */
.L_x_167:
[C---:B------:R-:W-:Y:S01]  /*3110*/  LEA R4, R11.reuse, UR6, 0x4 ;  /* 0x000000060b047c11 */ /* 0x040fe2000f8e20ff */
[----:B--2---:R-:W-:Y:S01]  /*3120*/  VIADD R2, R2, 0xf0 ;  /* 0x000000f002027836 */ /* 0x004fe20000000000 */
[----:B------:R-:W-:Y:S01]  /*3130*/  SEL R8, R8, RZ, P0 ;  /* 0x000000ff08087207 */ /* 0x000fe20000000000 */
[----:B------:R-:W-:-:S03]  /*3140*/  VIADD R11, R11, 0x1 ;  /* 0x000000010b0b7836 */ /* 0x000fc60000000000 */
[----:B------:R-:W2:Y:S01]  /*3150*/  LDS.128 R4, [R4+0x170] ;  /* 0x0001700004047984 */ /* 0x000ea20000000c00 */
[----:B------:R-:W-:Y:S02]  /*3160*/  PRMT R2, RZ, 0x654, R2 ;  /* 0x00000654ff027816 */ /* 0x000fe40000000002 */
[C---:B------:R-:W-:Y:S01]  /*3170*/  ISETP.NE.AND P1, PT, R11.reuse, 0x2, PT ;  /* 0x000000020b00780c */ /* 0x040fe20003f25270 */
[----:B------:R-:W-:Y:S01]  /*3180*/  @!PT LDS RZ, [RZ] ;  /* 0x00000000fffff984 */ /* 0x000fe20000000800 */
[----:B------:R-:W-:Y:S01]  /*3190*/  @!PT LDS RZ, [RZ] ;  /* 0x00000000fffff984 */ /* 0x000fe20000000800 */
[----:B------:R-:W-:Y:S01]  /*31a0*/  @!PT LDS RZ, [RZ] ;  /* 0x00000000fffff984 */ /* 0x000fe20000000800 */
[----:B------:R-:W-:Y:S01]  /*31b0*/  @!PT LDS RZ, [RZ] ;  /* 0x00000000fffff984 */ /* 0x000fe20000000800 */
[----:B------:R3:W-:Y:S06]  /*31c0*/  MEMBAR.ALL.CTA ;  /* 0x0000000000007992 */ /* 0x0007ec0000008000 */
[----:B---3--:R-:W3:Y:S01]  /*31d0*/  FENCE.VIEW.ASYNC.S ;  /* 0x00000000000073c6 */ /* 0x008ee20000000000 */
[----:B------:R-:W-:Y:S01]  /*31e0*/  SEL R11, R11, RZ, P1 ;  /* 0x000000ff0b0b7207 */ /* 0x000fe20000800000 */
[----:B---3--:R3:W-:Y:S01]  /*31f0*/  SYNCS.ARRIVE.TRANS64.RED.A1T0 RZ, [R2+URZ], RZ ;  /* 0x000000ff02ff79a7 */ /* 0x0087e200081004ff */
[----:B--2---:R-:W-:-:S02]  /*3200*/  LOP3.LUT P3, RZ, R6, 0x1, RZ, 0xc0, !PT ;  /* 0x0000000106ff7812 */ /* 0x004fc4000786c0ff */
[----:B------:R-:W-:-:S04]  /*3210*/  SEL R5, RZ, 0x1, P1 ;  /* 0x00000001ff057807 */ /* 0x000fc80000800000 */
[----:B------:R-:W-:Y:S02]  /*3220*/  LOP3.LUT R10, R10, R5, RZ, 0x3c, !PT ;  /* 0x000000050a0a7212 */ /* 0x000fe400078e3cff */
[----:B---3--:R-:W-:-:S04]  /*3230*/  SEL R2, RZ, 0x1, P0 ;  /* 0x00000001ff027807 */ /* 0x008fc80000000000 */
[----:B------:R-:W-:Y:S01]  /*3240*/  LOP3.LUT R9, R9, R2, RZ, 0x3c, !PT ;  /* 0x0000000209097212 */ /* 0x000fe200078e3cff */
[----:B------:R-:W-:Y:S06]  /*3250*/  @P3 BRA `(.L_x_57) ;  /* 0xfffffffc002c3947 */ /* 0x000fec000383ffff */
[----:B------:R-:W-:Y:S01]  /*3260*/  ULEA UR4, UR5, UR6, 0x3 ;  /* 0x0000000605047291 */ /* 0x000fe2000f8e18ff */
[----:B------:R-:W-:-:S08]  /*3270*/  SHF.L.U32 R3, R12, 0x1f, RZ ;  /* 0x0000001f0c037819 */ /* 0x000fd000000006ff */
[----:B------:R-:W2:Y:S02]  /*3280*/  SYNCS.PHASECHK.TRANS64 P0, [UR4+0xf0], R3 ;  /* 0x0000f003ff0075a7 */ /* 0x000ea40008001004 */
[----:B--2---:R-:W-:Y:S05]  /*3290*/  @P0 BRA `(.L_x_58) ;  /* 0x0000000000080947 */ /* 0x004fea0003800000 */
[----:B------:R-:W2:Y:S02]  /*32a0*/  SYNCS.PHASECHK.TRANS64.TRYWAIT P0, [UR4+0xf0], R3 ;  /* 0x0000f003ff0075a7 */ /* 0x000ea40008001104 */
[----:B--2---:R-:W-:Y:S05]  /*32b0*/  @!P0 BRA `(.L_x_59) ;  /* 0x0000006c00508947 */ /* 0x004fea0003800000 */
.L_x_58:
[----:B------:R-:W-:-:S04]  /*32c0*/  UIADD3 UR7, UPT, UPT, UR5, 0x1, URZ ;  /* 0x0000000105077890 */ /* 0x000fc8000fffe0ff */
[----:B------:R-:W-:-:S04]  /*32d0*/  UISETP.NE.AND UP0, UPT, UR7, 0x2, UPT ;  /* 0x000000020700788c */ /* 0x000fc8000bf05270 */
[----:B------:R-:W-:Y:S02]  /*32e0*/  USEL UR8, URZ, 0x1, UP0 ;  /* 0x00000001ff087887 */ /* 0x000fe40008000000 */
[----:B------:R-:W-:-:S04]  /*32f0*/  USEL UR7, UR7, URZ, UP0 ;  /* 0x000000ff07077287 */ /* 0x000fc80008000000 */
[----:B------:R-:W-:Y:S01]  /*3300*/  ULEA UR7, UR7, UR6, 0x3 ;  /* 0x0000000607077291 */ /* 0x000fe2000f8e18ff */
[----:B--2---:R-:W-:-:S04]  /*3310*/  LOP3.LUT R3, R12, UR8, RZ, 0x3c, !PT ;  /* 0x000000080c037c12 */ /* 0x004fc8000f8e3cff */
[----:B------:R-:W-:-:S04]  /*3320*/  SHF.L.U32 R0, R3, 0x1f, RZ ;  /* 0x0000001f03007819 */ /* 0x000fc800000006ff */
[----:B------:R-:W2:Y:S02]  /*3330*/  SYNCS.PHASECHK.TRANS64 P0, [UR7+0xf0], R0 ;  /* 0x0000f000ff0075a7 */ /* 0x000ea40008001007 */
[----:B-12---:R-:W-:Y:S05]  /*3340*/  @P0 EXIT ;  /* 0x000000000000094d */ /* 0x006fea0003800000 */
[----:B------:R-:W-:Y:S02]  /*3350*/  SHF.L.U32 R3, R3, 0x1f, RZ ;  /* 0x0000001f03037819 */ /* 0x000fe400000006ff */
[----:B------:R-:W-:-:S07]  /*3360*/  MOV R0, UR7 ;  /* 0x0000000700007c02 */ /* 0x000fce0008000f00 */
.L_x_60:
[----:B-1----:R1:W2:Y:S02]  /*3370*/  SYNCS.PHASECHK.TRANS64.TRYWAIT P0, [R0+URZ+0xf0], R3 ;  /* 0x0000f003000075a7 */ /* 0x0022a400080011ff */
[----:B--2---:R-:W-:Y:S05]  /*3380*/  @!P0 NANOSLEEP.SYNCS 0x989680 ;  /* 0x009896800000895d */ /* 0x004fea0003900000 */
[----:B------:R-:W2:Y:S02]  /*3390*/  @!P0 SYNCS.PHASECHK.TRANS64 P0, [R0+URZ+0xf0], R3 ;  /* 0x0000f003000085a7 */ /* 0x000ea400080010ff */
[----:B--2---:R-:W-:Y:S05]  /*33a0*/  @P0 EXIT ;  /* 0x000000000000094d */ /* 0x004fea0003800000 */
[----:B------:R-:W-:Y:S05]  /*33b0*/  BRA `(.L_x_60) ;  /* 0xfffffffc00ec7947 */ /* 0x000fea000383ffff */
.L_x_53:
[----:B------:R-:W-:Y:S05]  /*33c0*/  BRA.U UP5, `(.L_x_61) ;  /* 0x0000000d05a07547 */ /* 0x000fea000b800000 */
[----:B------:R-:W2:Y:S01]  /*33d0*/  S2UR UR7, SR_CgaCtaId ;  /* 0x00000000000779c3 */ /* 0x000ea20000008800 */
[----:B------:R-:W-:Y:S01]  /*33e0*/  UMOV UR4, 0x40 ;  /* 0x0000004000047882 */ /* 0x000fe20000000000 */
[----:B------:R-:W-:Y:S01]  /*33f0*/  NOP ;  /* 0x0000000000007918 */ /* 0x000fe20000000000 */
[----:B------:R-:W-:Y:S01]  /*3400*/  UMOV UR6, 0x400 ;  /* 0x0000040000067882 */ /* 0x000fe20000000000 */
[----:B--2---:R-:W-:Y:S02]  /*3410*/  ULEA UR5, UR7, UR4, 0x18 ;  /* 0x0000000407057291 */ /* 0x004fe4000f8ec0ff */
[----:B------:R-:W-:-:S07]  /*3420*/  ULEA UR6, UR7, UR6, 0x18 ;  /* 0x0000000607067291 */ /* 0x000fce000f8ec0ff */
[----:B------:R-:W2:Y:S02]  /*3430*/  LDS.U8 R0, [UR5+0x1c] ;  /* 0x00001c05ff007984 */ /* 0x000ea40008000000 */
[----:B--2---:R-:W-:-:S13]  /*3440*/  ISETP.NE.AND P0, PT, R0, RZ, PT ;  /* 0x000000ff0000720c */ /* 0x004fda0003f05270 */
[----:B------:R-:W-:Y:S05]  /*3450*/  @P0 BRA `(.L_x_62) ;  /* 0x0000000000580947 */ /* 0x000fea0003800000 */
[----:B------:R-:W-:-:S13]  /*3460*/  ELECT P0, URZ, PT ;  /* 0x0000000000ff782f */ /* 0x000fda0003800000 */
[----:B------:R-:W-:Y:S05]  /*3470*/  @!P0 BRA `(.L_x_63) ;  /* 0x0000000000608947 */ /* 0x000fea0003800000 */
[----:B------:R-:W-:Y:S01]  /*3480*/  UMOV UR4, 0x10 ;  /* 0x0000001000047882 */ /* 0x000fe20000000000 */
[----:B------:R-:W-:Y:S01]  /*3490*/  HFMA2 R0, -RZ, RZ, 0, 5.9604644775390625e-08 ;  /* 0x00000001ff007431 */ /* 0x000fe200000001ff */
[----:B------:R-:W-:-:S03]  /*34a0*/  MOV R3, 0xffff ;  /* 0x0000ffff00037802 */ /* 0x000fc60000000f00 */
[----:B------:R-:W-:Y:S04]  /*34b0*/  DEPBAR.LE SB2, 0x36 ;  /* 0x0000ad800000791a */ /* 0x000fe80000000000 */
[----:B------:R-:W2:Y:S02]  /*34c0*/  UTCATOMSWS.FIND_AND_SET.ALIGN UP0, UR4, UR4 ;  /* 0x00000004000475e3 */ /* 0x000ea40008000800 */
[----:B--2---:R-:W-:Y:S01]  /*34d0*/  MOV R4, UR4 ;  /* 0x0000000400047c02 */ /* 0x004fe20008000f00 */
[----:B------:R-:W-:Y:S06]  /*34e0*/  BRA.U UP0, `(.L_x_64) ;  /* 0x0000000100187547 */ /* 0x000fec000b800000 */
.L_x_65:
[----:B------:R-:W-:Y:S05]  /*34f0*/  NANOSLEEP 0x64 ;  /* 0x000000640000795d */ /* 0x000fea0003800000 */
[----:B------:R-:W-:-:S05]  /*3500*/  UMOV UR4, 0x10 ;  /* 0x0000001000047882 */ /* 0x000fca0000000000 */
[----:B------:R-:W-:Y:S04]  /*3510*/  DEPBAR.LE SB2, 0x36 ;  /* 0x0000ad800000791a */ /* 0x000fe80000000000 */
[----:B------:R-:W2:Y:S02]  /*3520*/  UTCATOMSWS.FIND_AND_SET.ALIGN UP0, UR4, UR4 ;  /* 0x00000004000475e3 */ /* 0x000ea40008000800 */
[----:B--2---:R-:W-:Y:S01]  /*3530*/  MOV R4, UR4 ;  /* 0x0000000400047c02 */ /* 0x004fe20008000f00 */
[----:B------:R-:W-:Y:S05]  /*3540*/  BRA.U !UP0, `(.L_x_65) ;  /* 0xfffffffd08e87547 */ /* 0x000fea000b83ffff */
.L_x_64:
[-C--:B------:R-:W-:Y:S02]  /*3550*/  SHF.L.U32 R3, R3, R4.reuse, RZ ;  /* 0x0000000403037219 */ /* 0x080fe400000006ff */
[----:B------:R-:W-:Y:S01]  /*3560*/  SHF.L.U32 R0, R0, R4, RZ ;  /* 0x0000000400007219 */ /* 0x000fe200000006ff */
[----:B------:R-:W-:Y:S02]  /*3570*/  IMAD.SHL.U32 R4, R4, 0x20, RZ ;  /* 0x0000002004047824 */ /* 0x000fe400078e00ff */
[----:B------:R2:W-:Y:S04]  /*3580*/  ATOMS.OR RZ, [UR5+0x14], R3 ;  /* 0x00001403ffff798c */ /* 0x0005e8000b000005 */
[----:B------:R2:W-:Y:S04]  /*3590*/  ATOMS.OR RZ, [UR5+0x18], R0 ;  /* 0x00001800ffff798c */ /* 0x0005e8000b000005 */
[----:B------:R2:W-:Y:S01]  /*35a0*/  STS [UR6+0x190], R4 ;  /* 0x00019004ff007988 */ /* 0x0005e20008000806 */
[----:B------:R-:W-:Y:S05]  /*35b0*/  BRA `(.L_x_63) ;  /* 0x0000000000107947 */ /* 0x000fea0003800000 */
.L_x_62:
[----:B------:R-:W-:Y:S02]  /*35c0*/  MOV R0, 0xffffffff ;  /* 0xffffffff00007802 */ /* 0x000fe40000000f00 */
[----:B------:R-:W-:-:S03]  /*35d0*/  MOV R4, 0x3600 ;  /* 0x0000360000047802 */ /* 0x000fc60000000f00 */
[----:B------:R2:W-:Y:S04]  /*35e0*/  STS [UR6+0x190], R0 ;  /* 0x00019000ff007988 */ /* 0x0005e80008000806 */
[----:B-12--5:R-:W-:Y:S05]  /*35f0*/  CALL.REL.NOINC `($__internal_1_$__cuda_sm10x_tcgen05_guardrail_trap_phase_invalid_during_alloc) ;  /* 0x0000007000987944 */ /* 0x026fea0003c00000 */
.L_x_63:
[----:B------:R-:W-:Y:S05]  /*3600*/  WARPSYNC.ALL ;  /* 0x0000000000007948 */ /* 0x000fea0003800000 */
[----:B------:R-:W3:Y:S01]  /*3610*/  S2UR UR4, SR_CgaCtaId ;  /* 0x00000000000479c3 */ /* 0x000ee20000008800 */
[----:B------:R-:W-:Y:S01]  /*3620*/  UMOV UR17, 0x400 ;  /* 0x0000040000117882 */ /* 0x000fe20000000000 */
[----:B------:R-:W-:-:S06]  /*3630*/  NOP ;  /* 0x0000000000007918 */ /* 0x000fcc0000000000 */
[----:B------:R-:W-:Y:S06]  /*3640*/  BAR.ARV 0x6, 0xa0 ;  /* 0x0182800000007b1d */ /* 0x000fec0000002000 */
[----:B------:R-:W4:Y:S01]  /*3650*/  LDCU UR5, c[0x0][0x38c] ;  /* 0x00007180ff0577ac */ /* 0x000f220008000800 */
[----:B------:R-:W-:Y:S01]  /*3660*/  LOP3.LUT R2, R2, 0xffff, RZ, 0xc0, !PT ;  /* 0x0000ffff02027812 */ /* 0x000fe200078ec0ff */
[----:B------:R-:W-:Y:S01]  /*3670*/  IMAD.MOV.U32 R11, RZ, RZ, 0x1 ;  /* 0x00000001ff0b7424 */ /* 0x000fe200078e00ff */
[----:B------:R-:W-:Y:S01]  /*3680*/  CS2R R8, SRZ ;  /* 0x0000000000087805 */ /* 0x000fe2000001ff00 */
[----:B------:R-:W1:Y:S01]  /*3690*/  LDCU UR8, c[0x0][0x38c] ;  /* 0x00007180ff0877ac */ /* 0x000e620008000800 */
[----:B------:R-:W-:Y:S01]  /*36a0*/  R2UR UR19, R2 ;  /* 0x00000000021372ca */ /* 0x000fe200000e0000 */
[----:B------:R-:W-:Y:S01]  /*36b0*/  IMAD.MOV.U32 R10, RZ, RZ, RZ ;  /* 0x000000ffff0a7224 */ /* 0x000fe200078e00ff */
[----:B------:R-:W-:Y:S01]  /*36c0*/  UMOV UR22, URZ ;  /* 0x000000ff00167c82 */ /* 0x000fe20008000000 */
[----:B------:R-:W-:Y:S01]  /*36d0*/  UMOV UR14, URZ ;  /* 0x000000ff000e7c82 */ /* 0x000fe20008000000 */
[----:B---3--:R-:W-:Y:S01]  /*36e0*/  ULEA UR17, UR4, UR17, 0x18 ;  /* 0x0000001104117291 */ /* 0x008fe2000f8ec0ff */
[----:B------:R-:W-:Y:S01]  /*36f0*/  UMOV UR26, 0x0 ;  /* 0x00000000001a7882 */ /* 0x000fe20000000000 */
[----:B------:R-:W-:-:S02]  /*3700*/  UMOV UR27, 0x4400010 ;  /* 0x04400010001b7882 */ /* 0x000fc40000000000 */
[----:B------:R-:W-:Y:S02]  /*3710*/  UIADD3 UR6, UPT, UPT, UR17, 0x8800, URZ ;  /* 0x0000880011067890 */ /* 0x000fe4000fffe0ff */
[----:B------:R-:W-:Y:S02]  /*3720*/  UIADD3 UR7, UPT, UPT, UR17, 0x11800, URZ ;  /* 0x0001180011077890 */ /* 0x000fe4000fffe0ff */
[----:B----4-:R-:W-:Y:S01]  /*3730*/  UIADD3 UR5, UPT, UPT, UR5, 0x1f, URZ ;  /* 0x0000001f05057890 */ /* 0x010fe2000fffe0ff */
[----:B--2---:R-:W2:Y:S01]  /*3740*/  LDS R0, [UR17+0x190] ;  /* 0x00019011ff007984 */ /* 0x004ea20008000800 */
[----:B------:R-:W-:Y:S02]  /*3750*/  USHF.R.U32.HI UR6, URZ, 0x4, UR6 ;  /* 0x00000004ff067899 */ /* 0x000fe40008011606 */
[----:B------:R-:W-:Y:S02]  /*3760*/  USHF.R.S32.HI UR4, URZ, 0x1f, UR5 ;  /* 0x0000001fff047899 */ /* 0x000fe40008011405 */
[----:B------:R-:W-:-:S02]  /*3770*/  ULOP3.LUT UR6, UR6, 0x3fff, URZ, 0xc0, !UPT ;  /* 0x00003fff06067892 */ /* 0x000fc4000f8ec0ff */
[----:B------:R-:W-:Y:S02]  /*3780*/  ULEA.HI UR4, UR4, UR5, URZ, 0x5 ;  /* 0x0000000504047291 */ /* 0x000fe4000f8f28ff */
[----:B------:R-:W-:Y:S02]  /*3790*/  USHF.R.U32.HI UR5, URZ, 0x4, UR7 ;  /* 0x00000004ff057899 */ /* 0x000fe40008011607 */
[----:B------:R-:W-:Y:S02]  /*37a0*/  USHF.R.S32.HI UR28, URZ, 0x5, UR4 ;  /* 0x00000005ff1c7899 */ /* 0x000fe40008011404 */
[----:B------:R-:W-:Y:S02]  /*37b0*/  ULOP3.LUT UR5, UR5, 0x3fff, URZ, 0xc0, !UPT ;  /* 0x00003fff05057892 */ /* 0x000fe4000f8ec0ff */
[----:B------:R-:W-:Y:S02]  /*37c0*/  UISETP.LT.AND UP0, UPT, UR28, 0x1, UPT ;  /* 0x000000011c00788c */ /* 0x000fe4000bf01270 */
[----:B------:R-:W-:-:S02]  /*37d0*/  ULOP3.LUT UR20, UR6, 0x10000, URZ, 0xfc, !UPT ;  /* 0x0001000006147892 */ /* 0x000fc4000f8efcff */
[----:B------:R-:W-:Y:S02]  /*37e0*/  USEL UR29, UR28, 0x1, !UP0 ;  /* 0x000000011c1d7887 */ /* 0x000fe4000c000000 */
[----:B------:R-:W-:Y:S02]  /*37f0*/  ULOP3.LUT UR21, UR5, 0x10000, URZ, 0xfc, !UPT ;  /* 0x0001000005157892 */ /* 0x000fe4000f8efcff */
[----:B------:R-:W-:Y:S02]  /*3800*/  UIADD3 UR29, UPT, UPT, -UR29, URZ, URZ ;  /* 0x000000ff1d1d7290 */ /* 0x000fe4000fffe1ff */
[----:B-1----:R-:W-:Y:S01]  /*3810*/  UISETP.GE.AND UP4, UPT, UR8, 0x1, UPT ;  /* 0x000000010800788c */ /* 0x002fe2000bf86270 */
[----:B------:R-:W-:Y:S01]  /*3820*/  UMOV UR24, 0x0 ;  /* 0x0000000000187882 */ /* 0x000fe20000000000 */
[----:B------:R-:W-:Y:S01]  /*3830*/  UMOV UR25, 0x4400010 ;  /* 0x0440001000197882 */ /* 0x000fe20000000000 */
[----:B--2---:R-:W-:-:S15]  /*3840*/  R2UR UR30, R0 ;  /* 0x00000000001e72ca */ /* 0x004fde00000e0000 */
.L_x_72:
[----:B------:R-:W-:Y:S02]  /*3850*/  LEA R0, R10, UR17, 0x3 ;  /* 0x000000110a007c11 */ /* 0x000fe4000f8e18ff */
[----:B------:R-:W-:Y:S02]  /*3860*/  SHF.L.U32 R5, R9, 0x1f, RZ ;  /* 0x0000001f09057819 */ /* 0x000fe400000006ff */
[----:B------:R-:W-:Y:S01]  /*3870*/  PLOP3.LUT P0, PT, PT, PT, UP4, 0x80, 0x8 ;  /* 0x000000000008781c */ /* 0x000fe20003f0f048 */
[----:B------:R-:W-:Y:S01]  /*3880*/  VIADD R3, R0, 0xf0 ;  /* 0x000000f000037836 */ /* 0x000fe20000000000 */
[----:B-1----:R-:W1:Y:S02]  /*3890*/  SYNCS.PHASECHK.TRANS64.TRYWAIT P1, [R0+URZ+0xe0], R5 ;  /* 0x0000e005000075a7 */ /* 0x002e6400080211ff */
[----:B-1-3--:R-:W-:Y:S09]  /*38a0*/  @!P1 BRA `(.L_x_66) ;  /* 0x0000006400ec9947 */ /* 0x00aff20003800000 */
.L_x_169:
[----:B------:R-:W-:Y:S01]  /*38b0*/  LEA R4, R10, UR17, 0x4 ;  /* 0x000000110a047c11 */ /* 0x000fe2000f8e20ff */
[----:B------:R-:W-:Y:S01]  /*38c0*/  @UP4 ULEA UR4, UR14, UR17, 0x3 ;  /* 0x000000110e044291 */ /* 0x000fe2000f8e18ff */
[----:B------:R-:W-:Y:S01]  /*38d0*/  PLOP3.LUT P2, PT, PT, PT, PT, 0x80, 0x8 ;  /* 0x000000000008781c */ /* 0x000fe20003f4f070 */
[----:B------:R-:W-:Y:S01]  /*38e0*/  ULEA UR23, UR22, UR17, 0x3 ;  /* 0x0000001116177291 */ /* 0x000fe2000f8e18ff */
[----:B------:R-:W-:Y:S02]  /*38f0*/  PRMT R3, RZ, 0x654, R3 ;  /* 0x00000654ff037816 */ /* 0x000fe40000000003 */
[----:B-1----:R-:W1:Y:S01]  /*3900*/  LDS.128 R4, [R4+0x170] ;  /* 0x0001700004047984 */ /* 0x002e620000000c00 */
[----:B------:R-:W-:Y:S02]  /*3910*/  @P0 SHF.L.U32 R2, R8, 0x1f, RZ ;  /* 0x0000001f08020819 */ /* 0x000fe400000006ff */
[----:B------:R-:W-:Y:S01]  /*3920*/  SHF.L.U32 R0, R11, 0x1f, RZ ;  /* 0x0000001f0b007819 */ /* 0x000fe200000006ff */
[----:B------:R-:W-:Y:S01]  /*3930*/  @!PT LDS RZ, [RZ] ;  /* 0x00000000fffff984 */ /* 0x000fe20000000800 */
[----:B------:R-:W-:Y:S01]  /*3940*/  @!PT LDS RZ, [RZ] ;  /* 0x00000000fffff984 */ /* 0x000fe20000000800 */
[----:B------:R-:W-:Y:S01]  /*3950*/  @!PT LDS RZ, [RZ] ;  /* 0x00000000fffff984 */ /* 0x000fe20000000800 */
[----:B------:R-:W-:Y:S01]  /*3960*/  @!PT LDS RZ, [RZ] ;  /* 0x00000000fffff984 */ /* 0x000fe20000000800 */
[----:B------:R2:W-:Y:S06]  /*3970*/  MEMBAR.ALL.CTA ;  /* 0x0000000000007992 */ /* 0x0005ec0000008000 */
[----:B--2---:R-:W2:Y:S02]  /*3980*/  FENCE.VIEW.ASYNC.S ;  /* 0x00000000000073c6 */ /* 0x004ea40000000000 */
[----:B--2---:R2:W-:Y:S01]  /*3990*/  SYNCS.ARRIVE.TRANS64.RED.A1T0 RZ, [R3+URZ], RZ ;  /* 0x000000ff03ff79a7 */ /* 0x0045e200081004ff */
[----:B------:R2:W3:Y:S01]  /*39a0*/  @P0 SYNCS.PHASECHK.TRANS64.TRYWAIT P2, [UR4], R2 ;  /* 0x00000002ff0005a7 */ /* 0x0004e20008041104 */
[----:B------:R-:W-:Y:S01]  /*39b0*/  ULEA.HI UR4, UR22, UR22, URZ, 0x1 ;  /* 0x0000001616047291 */ /* 0x000fe2000f8f08ff */
[----:B-1----:R-:W-:-:S03]  /*39c0*/  LOP3.LUT P1, RZ, R6, 0x1, RZ, 0xc0, !PT ;  /* 0x0000000106ff7812 */ /* 0x002fc6000782c0ff */
[----:B------:R-:W-:Y:S02]  /*39d0*/  USHF.L.U32 UR18, UR4, 0x7, URZ ;  /* 0x0000000704127899 */ /* 0x000fe400080006ff */
[----:B------:R-:W-:Y:S02]  /*39e0*/  ULOP3.LUT UR4, UR4, 0xffe, URZ, 0xc0, !UPT ;  /* 0x00000ffe04047892 */ /* 0x000fe4000f8ec0ff */
[----:B------:R-:W-:Y:S02]  /*39f0*/  ULOP3.LUT UR18, UR18, 0xffffff00, URZ, 0xc0, !UPT ;  /* 0xffffff0012127892 */ /* 0x000fe4000f8ec0ff */
[----:B------:R-:W-:Y:S02]  /*3a00*/  UIADD3 UR4, UPT, UPT, -UR4, UR22, URZ ;  /* 0x0000001604047290 */ /* 0x000fe4000fffe1ff */
[----:B------:R-:W-:Y:S01]  /*3a10*/  UIADD3 UR18, UPT, UPT, UR30, UR18, URZ ;  /* 0x000000121e127290 */ /* 0x000fe2000fffe0ff */
[----:B------:R-:W1:Y:S03]  /*3a20*/  SYNCS.PHASECHK.TRANS64.TRYWAIT P0, [UR23+0x120], R0 ;  /* 0x00012000ff0075a7 */ /* 0x000e660008001117 */
[----:B------:R-:W-:Y:S01]  /*3a30*/  ULEA UR18, UR4, UR18, 0x14 ;  /* 0x0000001204127291 */ /* 0x000fe2000f8ea0ff */
[----:B-123--:R-:W-:Y:S11]  /*3a40*/  @!P0 BRA `(.L_x_67) ;  /* 0x0000006400988947 */ /* 0x00eff60003800000 */
.L_x_171:
[----:B------:R-:W-:Y:S01]  /*3a50*/  IADD3 R10, PT, PT, R10, 0x1, RZ ;  /* 0x000000010a0a7810 */ /* 0x000fe20007ffe0ff */
[----:B------:R-:W-:Y:S06]  /*3a60*/  BRA.U !UP4, `(.L_x_68) ;  /* 0x000000010c987547 */ /* 0x000fec000b800000 */
[----:B------:R-:W-:Y:S01]  /*3a70*/  UPLOP3.LUT UP2, UPT, UPT, UPT, UPT, 0x40, 0x4 ;  /* 0x000000000004789c */ /* 0x000fe20003f4e870 */
[----:B------:R-:W-:Y:S01]  /*3a80*/  UMOV UR16, UR29 ;  /* 0x0000001d00107c82 */ /* 0x000fe20008000000 */
[----:B------:R-:W-:Y:S01]  /*3a90*/  UMOV UR15, UR28 ;  /* 0x0000001c000f7c82 */ /* 0x000fe20008000000 */
[----:B------:R-:W-:-:S08]  /*3aa0*/  UMOV UR6, UR14 ;  /* 0x0000000e00067c82 */ /* 0x000fd00008000000 */
.L_x_71:
[----:B------:R-:W-:Y:S02]  /*3ab0*/  UIADD3 UR16, UPT, UPT, UR16, 0x1, URZ ;  /* 0x0000000110107890 */ /* 0x000fe4000fffe0ff */
[----:B--2---:R-:W-:Y:S02]  /*3ac0*/  ULEA UR5, UR6, UR17, 0x3 ;  /* 0x0000001106057291 */ /* 0x004fe4000f8e18ff */
[----:B------:R-:W-:Y:S01]  /*3ad0*/  UISETP.NE.AND UP3, UPT, UR16, URZ, UPT ;  /* 0x000000ff1000728c */ /* 0x000fe2000bf65270 */
[----:B---3--:R-:W-:Y:S10]  /*3ae0*/  @P2 BRA `(.L_x_69) ;  /* 0x00000000000c2947 */ /* 0x008ff40003800000 */
[----:B-1----:R-:W-:Y:S04]  /*3af0*/  SHF.L.U32 R3, R8, 0x1f, RZ ;  /* 0x0000001f08037819 */ /* 0x002fe800000006ff */
[----:B------:R-:W1:Y:S02]  /*3b00*/  SYNCS.PHASECHK.TRANS64.TRYWAIT P0, [UR5], R3 ;  /* 0x00000003ff0075a7 */ /* 0x000e640008001105 */
[----:B-1----:R-:W-:Y:S05]  /*3b10*/  @!P0 BRA `(.L_x_70) ;  /* 0x00000064007c8947 */ /* 0x002fea0003800000 */
.L_x_69:
[----:B------:R-:W-:Y:S01]  /*3b20*/  UISETP.NE.AND UP0, UPT, UR15, 0x1, UPT ;  /* 0x000000010f00788c */ /* 0x000fe2000bf05270 */
[----:B------:R-:W-:Y:S01]  /*3b30*/  PLOP3.LUT P2, PT, PT, PT, PT, 0x80, 0x8 ;  /* 0x000000000008781c */ /* 0x000fe20003f4f070 */
[----:B------:R-:W-:Y:S02]  /*3b40*/  UIADD3 UR4, UPT, UPT, UR6, 0x1, URZ ;  /* 0x0000000106047890 */ /* 0x000fe4000fffe0ff */
[----:B------:R-:W-:Y:S02]  /*3b50*/  ULEA UR12, UR6, UR21, 0xa ;  /* 0x00000015060c7291 */ /* 0x000fe4000f8e50ff */
[----:B------:R-:W-:Y:S01]  /*3b60*/  UISETP.NE.AND UP1, UPT, UR4, 0x9, UPT ;  /* 0x000000090400788c */ /* 0x000fe2000bf25270 */
[----:B------:R-:W-:Y:S01]  /*3b70*/  PLOP3.LUT P0, PT, PT, PT, UP0, 0x80, 0x8 ;  /* 0x000000000008781c */ /* 0x000fe20003f0f008 */
[----:B------:R-:W-:Y:S02]  /*3b80*/  UIADD3 UR10, UPT, UPT, UR12, 0x2, URZ ;  /* 0x000000020c0a7890 */ /* 0x000fe4000fffe0ff */
[----:B------:R-:W-:Y:S02]  /*3b90*/  USEL UR7, URZ, 0x1, UP1 ;  /* 0x00000001ff077887 */ /* 0x000fe40008800000 */
[----:B------:R-:W-:Y:S02]  /*3ba0*/  USEL UR14, UR4, URZ, UP1 ;  /* 0x000000ff040e7287 */ /* 0x000fe40008800000 */
[----:B------:R-:W-:Y:S02]  /*3bb0*/  UIADD3 UR15, UPT, UPT, UR15, -0x1, URZ ;  /* 0xffffffff0f0f7890 */ /* 0x000fe4000fffe0ff */
[----:B------:R-:W-:Y:S01]  /*3bc0*/  @UP0 ULEA UR4, UR14, UR17, 0x3 ;  /* 0x000000110e040291 */ /* 0x000fe2000f8e18ff */
[----:B------:R-:W-:Y:S01]  /*3bd0*/  LOP3.LUT R8, R8, UR7, RZ, 0x3c, !PT ;  /* 0x0000000708087c12 */ /* 0x000fe2000f8e3cff */
[----:B------:R-:W-:Y:S01]  /*3be0*/  UIADD3 UR7, UPT, UPT, UR5, 0x48, URZ ;  /* 0x0000004805077890 */ /* 0x000fe2000fffe0ff */
[----:B------:R-:W-:Y:S02]  /*3bf0*/  UMOV UR13, 0x80004020 ;  /* 0x80004020000d7882 */ /* 0x000fe40000000000 */
[----:B-1----:R-:W-:Y:S01]  /*3c00*/  @P0 SHF.L.U32 R0, R8, 0x1f, RZ ;  /* 0x0000001f08000819 */ /* 0x002fe200000006ff */
[----:B------:R-:W-:Y:S01]  /*3c10*/  UMOV UR5, 0x80004020 ;  /* 0x8000402000057882 */ /* 0x000fe20000000000 */
[----:B------:R-:W-:Y:S01]  /*3c20*/  UMOV UR11, 0x80004020 ;  /* 0x80004020000b7882 */ /* 0x000fe20000000000 */
[----:B------:R-:W-:Y:S01]  /*3c30*/  UMOV UR9, 0x80004020 ;  /* 0x8000402000097882 */ /* 0x000fe20000000000 */
[----:B------:R2:W3:Y:S01]  /*3c40*/  @P0 SYNCS.PHASECHK.TRANS64.TRYWAIT P2, [UR4], R0 ;  /* 0x00000000ff0005a7 */ /* 0x0004e20008041104 */
[----:B------:R-:W-:Y:S03]  /*3c50*/  ULEA UR4, UR6, UR20, 0x8 ;  /* 0x0000001406047291 */ /* 0x000fe6000f8e40ff */
[----:B------:R-:W-:Y:S01]  /*3c60*/  UMOV UR6, UR14 ;  /* 0x0000000e00067c82 */ /* 0x000fe20008000000 */
[----:B------:R-:W-:Y:S05]  /*3c70*/  UIADD3 UR8, UPT, UPT, UR4, 0x2, URZ ;  /* 0x0000000204087890 */ /* 0x000fea000fffe0ff */
[----:B------:R2:W-:Y:S01]  /*3c80*/  UTCHMMA gdesc[UR4], gdesc[UR12], tmem[UR18], tmem[UR26], idesc[UR27], UP2 ;  /* 0x00ff1a0c040075ea */ /* 0x0005e20009000012 */
[----:B------:R-:W-:Y:S03]  /*3c90*/  UPLOP3.LUT UP2, UPT, UPT, UPT, UPT, 0x80, 0x8 ;  /* 0x000000000008789c */ /* 0x000fe60003f4f070 */
[----:B------:R2:W-:Y:S01]  /*3ca0*/  UTCHMMA gdesc[UR8], gdesc[UR10], tmem[UR18], tmem[UR24], idesc[UR25], UPT ;  /* 0x00ff180a080075ea */ /* 0x0005e2000b800012 */
[----:B------:R2:W-:Y:S01]  /*3cb0*/  UTCBAR.MULTICAST [UR7], URZ, UR19 ;  /* 0x000000ff070073e9 */ /* 0x0005e20008000813 */
[----:B------:R-:W-:Y:S06]  /*3cc0*/  BRA.U UP3, `(.L_x_71) ;  /* 0xfffffffd03787547 */ /* 0x000fec000b83ffff */
.L_x_68:
[----:B--2---:R-:W-:Y:S01]  /*3cd0*/  UIADD3 UR4, UPT, UPT, UR22, 0x1, URZ ;  /* 0x0000000116047890 */ /* 0x004fe2000fffe0ff */
[C---:B------:R-:W-:Y:S01]  /*3ce0*/  ISETP.NE.AND P0, PT, R10.reuse, 0x2, PT ;  /* 0x000000020a00780c */ /* 0x040fe20003f05270 */
[----:B------:R-:W-:Y:S02]  /*3cf0*/  UIADD3 UR5, UPT, UPT, UR23, 0x100, URZ ;  /* 0x0000010017057890 */ /* 0x000fe4000fffe0ff */
[----:B------:R-:W-:Y:S01]  /*3d00*/  UISETP.NE.AND UP0, UPT, UR4, 0x4, UPT ;  /* 0x000000040400788c */ /* 0x000fe2000bf05270 */
[----:B-1----:R-:W-:Y:S02]  /*3d10*/  SEL R0, RZ, 0x1, P0 ;  /* 0x00000001ff007807 */ /* 0x002fe40000000000 */
[----:B------:R-:W-:Y:S01]  /*3d20*/  SEL R10, R10, RZ, P0 ;  /* 0x000000ff0a0a7207 */ /* 0x000fe20000000000 */
[----:B------:R-:W-:Y:S01]  /*3d30*/  USEL UR6, URZ, 0x1, UP0 ;  /* 0x00000001ff067887 */ /* 0x000fe20008000000 */
[----:B------:R-:W-:Y:S01]  /*3d40*/  LOP3.LUT R9, R9, R0, RZ, 0x3c, !PT ;  /* 0x0000000009097212 */ /* 0x000fe200078e3cff */
[----:B------:R-:W-:Y:S01]  /*3d50*/  USEL UR22, UR4, URZ, UP0 ;  /* 0x000000ff04167287 */ /* 0x000fe20008000000 */
[----:B------:R1:W-:Y:S03]  /*3d60*/  UTCBAR [UR5], URZ ;  /* 0x000000ff050073e9 */ /* 0x0003e600080000ff */
[----:B------:R-:W-:Y:S01]  /*3d70*/  LOP3.LUT R11, R11, UR6, RZ, 0x3c, !PT ;  /* 0x000000060b0b7c12 */ /* 0x000fe2000f8e3cff */
[----:B------:R-:W-:Y:S07]  /*3d80*/  @P1 BRA `(.L_x_72) ;  /* 0xfffffff800b01947 */ /* 0x000fee000383ffff */
[----:B------:R-:W2:Y:S01]  /*3d90*/  S2UR UR8, SR_CgaCtaId ;  /* 0x00000000000879c3 */ /* 0x000ea20000008800 */
[----:B------:R-:W-:Y:S01]  /*3da0*/  ELECT P0, URZ, PT ;  /* 0x0000000000ff782f */ /* 0x000fe20003800000 */
[----:B------:R-:W-:Y:S01]  /*3db0*/  IMAD.MOV.U32 R0, RZ, RZ, 0x1 ;  /* 0x00000001ff007424 */ /* 0x000fe200078e00ff */
[----:B------:R-:W-:Y:S01]  /*3dc0*/  UIADD3 UR17, UPT, UPT, UR17, 0x120, URZ ;  /* 0x0000012011117890 */ /* 0x000fe2000fffe0ff */
[----:B------:R-:W-:Y:S01]  /*3dd0*/  SHF.L.U32 R3, R11, 0x1f, RZ ;  /* 0x0000001f0b037819 */ /* 0x000fe200000006ff */
[----:B------:R-:W-:-:S03]  /*3de0*/  UMOV UR4, 0x40 ;  /* 0x0000004000047882 */ /* 0x000fc60000000000 */
[----:B------:R-:W-:Y:S01]  /*3df0*/  UVIRTCOUNT.DEALLOC.SMPOOL 0x80 ;  /* 0x000000800000784c */ /* 0x000fe20000000000 */
[----:B--2---:R-:W-:Y:S02]  /*3e00*/  ULEA UR8, UR8, UR4, 0x18 ;  /* 0x0000000408087291 */ /* 0x004fe4000f8ec0ff */
[----:B------:R-:W-:-:S07]  /*3e10*/  ULEA UR4, UR22, UR17, 0x3 ;  /* 0x0000001116047291 */ /* 0x000fce000f8e18ff */
[----:B------:R2:W-:Y:S02]  /*3e20*/  @P0 STS.U8 [UR8+0x1c], R0 ;  /* 0x00001c00ff000988 */ /* 0x0005e40008000008 */
[----:B------:R-:W4:Y:S02]  /*3e30*/  SYNCS.PHASECHK.TRANS64.TRYWAIT P0, [UR4], R3 ;  /* 0x00000003ff0075a7 */ /* 0x000f240008001104 */
[----:B--2-4-:R-:W-:Y:S05]  /*3e40*/  @!P0 BRA `(.L_x_73) ;  /* 0x0000006000c88947 */ /* 0x014fea0003800000 */
.L_x_174:
[----:B------:R-:W-:-:S04]  /*3e50*/  UIADD3 UR4, UPT, UPT, UR22, 0x1, URZ ;  /* 0x0000000116047890 */ /* 0x000fc8000fffe0ff */
[----:B------:R-:W-:-:S04]  /*3e60*/  UISETP.NE.AND UP0, UPT, UR4, 0x4, UPT ;  /* 0x000000040400788c */ /* 0x000fc8000bf05270 */
[----:B------:R-:W-:Y:S02]  /*3e70*/  USEL UR6, URZ, 0x1, UP0 ;  /* 0x00000001ff067887 */ /* 0x000fe40008000000 */
[----:B------:R-:W-:-:S04]  /*3e80*/  USEL UR4, UR4, URZ, UP0 ;  /* 0x000000ff04047287 */ /* 0x000fc80008000000 */
[----:B-1----:R-:W-:Y:S01]  /*3e90*/  ULEA UR5, UR4, UR17, 0x3 ;  /* 0x0000001104057291 */ /* 0x002fe2000f8e18ff */
[----:B------:R-:W-:-:S04]  /*3ea0*/  LOP3.LUT R2, R11, UR6, RZ, 0x3c, !PT ;  /* 0x000000060b027c12 */ /* 0x000fc8000f8e3cff */
[----:B--2---:R-:W-:-:S04]  /*3eb0*/  SHF.L.U32 R3, R2, 0x1f, RZ ;  /* 0x0000001f02037819 */ /* 0x004fc800000006ff */
[----:B------:R-:W1:Y:S02]  /*3ec0*/  SYNCS.PHASECHK.TRANS64.TRYWAIT P0, [UR5], R3 ;  /* 0x00000003ff0075a7 */ /* 0x000e640008001105 */
[----:B-1----:R-:W-:Y:S05]  /*3ed0*/  @!P0 BRA `(.L_x_74) ;  /* 0x0000006000bc8947 */ /* 0x002fea0003800000 */
.L_x_176:
        /* <DEDUP_REMOVED lines=9> */
.L_x_178:
[----:B------:R-:W-:-:S04]  /*3f70*/  UIADD3 UR4, UPT, UPT, UR4, 0x1, URZ ;  /* 0x0000000104047890 */ /* 0x000fc8000fffe0ff */
[----:B------:R-:W-:-:S04]  /*3f80*/  UISETP.NE.AND UP0, UPT, UR4, 0x4, UPT ;  /* 0x000000040400788c */ /* 0x000fc8000bf05270 */
[----:B------:R-:W-:Y:S02]  /*3f90*/  USEL UR5, URZ, 0x1, UP0 ;  /* 0x00000001ff057887 */ /* 0x000fe40008000000 */
[----:B------:R-:W-:-:S04]  /*3fa0*/  USEL UR4, UR4, URZ, UP0 ;  /* 0x000000ff04047287 */ /* 0x000fc80008000000 */
[----:B------:R-:W-:Y:S01]  /*3fb0*/  ULEA UR4, UR4, UR17, 0x3 ;  /* 0x0000001104047291 */ /* 0x000fe2000f8e18ff */
[----:B-1----:R-:W-:-:S04]  /*3fc0*/  LOP3.LUT R3, R2, UR5, RZ, 0x3c, !PT ;  /* 0x0000000502037c12 */ /* 0x002fc8000f8e3cff */
[----:B------:R-:W-:-:S04]  /*3fd0*/  SHF.L.U32 R3, R3, 0x1f, RZ ;  /* 0x0000001f03037819 */ /* 0x000fc800000006ff */
[----:B------:R-:W1:Y:S02]  /*3fe0*/  SYNCS.PHASECHK.TRANS64.TRYWAIT P0, [UR4], R3 ;  /* 0x00000003ff0075a7 */ /* 0x000e640008001104 */
[----:B-1----:R-:W-:Y:S05]  /*3ff0*/  @!P0 BRA `(.L_x_76) ;  /* 0x0000006000a48947 */ /* 0x002fea0003800000 */
.L_x_180:
[----:B------:R-:W-:Y:S01]  /*4000*/  NOP ;  /* 0x0000000000007918 */ /* 0x000fe20000000000 */
[----:B-1----:R-:W1:Y:S01]  /*4010*/  LDS R0, [UR8+0x14] ;  /* 0x00001408ff007984 */ /* 0x002e620008000800 */
[----:B------:R-:W-:Y:S01]  /*4020*/  ULOP3.LUT UR4, UR30, 0xffff, URZ, 0xc0, !UPT ;  /* 0x0000ffff1e047892 */ /* 0x000fe2000f8ec0ff */
[----:B------:R-:W-:Y:S01]  /*4030*/  UMOV UR5, 0xffff ;  /* 0x0000ffff00057882 */ /* 0x000fe20000000000 */
[----:B------:R-:W-:Y:S02]  /*4040*/  UMOV UR6, 0x1 ;  /* 0x0000000100067882 */ /* 0x000fe40000000000 */
[----:B------:R-:W-:-:S04]  /*4050*/  USHF.R.U32.HI UR4, URZ, 0x5, UR4 ;  /* 0x00000005ff047899 */ /* 0x000fc80008011604 */
[----:B------:R-:W-:Y:S02]  /*4060*/  USHF.L.U32 UR5, UR5, UR4, URZ ;  /* 0x0000000405057299 */ /* 0x000fe400080006ff */
[----:B------:R-:W-:-:S04]  /*4070*/  USHF.L.U32 UR4, UR6, UR4, URZ ;  /* 0x0000000406047299 */ /* 0x000fc800080006ff */
[----:B-1----:R-:W-:-:S04]  /*4080*/  LOP3.LUT R0, R0, UR5, RZ, 0xc0, !PT ;  /* 0x0000000500007c12 */ /* 0x002fc8000f8ec0ff */
[----:B------:R-:W-:-:S13]  /*4090*/  ISETP.NE.AND P0, PT, R0, UR5, PT ;  /* 0x0000000500007c0c */ /* 0x000fda000bf05270 */
[----:B------:R-:W-:Y:S05]  /*40a0*/  @P0 BRA `(.L_x_77) ;  /* 0x0000000000580947 */ /* 0x000fea0003800000 */
[----:B------:R-:W1:Y:S02]  /*40b0*/  LDS R0, [UR8+0x18] ;  /* 0x00001808ff007984 */ /* 0x000e640008000800 */
[----:B-1----:R-:W-:-:S04]  /*40c0*/  LOP3.LUT R0, R0, UR4, RZ, 0xc0, !PT ;  /* 0x0000000400007c12 */ /* 0x002fc8000f8ec0ff */
[----:B------:R-:W-:-:S13]  /*40d0*/  ISETP.NE.AND P0, PT, R0, UR4, PT ;  /* 0x0000000400007c0c */ /* 0x000fda000bf05270 */
[----:B------:R-:W-:Y:S05]  /*40e0*/  @P0 BRA `(.L_x_78) ;  /* 0x00000000003c0947 */ /* 0x000fea0003800000 */
[----:B------:R-:W1:Y:S01]  /*40f0*/  S2R R2, SR_LANEID ;  /* 0x0000000000027919 */ /* 0x000e620000000000 */
[----:B------:R-:W-:Y:S01]  /*4100*/  ULOP3.LUT UR5, URZ, UR5, URZ, 0x33, !UPT ;  /* 0x00000005ff057292 */ /* 0x000fe2000f8e33ff */
[----:B------:R-:W-:Y:S01]  /*4110*/  LOP3.LUT R4, RZ, UR4, RZ, 0x33, !PT ;  /* 0x00000004ff047c12 */ /* 0x000fe2000f8e33ff */
[----:B------:R-:W-:Y:S02]  /*4120*/  VOTEU.ANY UR4, UPT, PT ;  /* 0x0000000000047886 */ /* 0x000fe400038e0100 */
[----:B------:R-:W-:Y:S01]  /*4130*/  UFLO.U32 UR4, UR4 ;  /* 0x00000004000472bd */ /* 0x000fe200080e0000 */
[----:B------:R-:W2:Y:S01]  /*4140*/  REDUX UR6, R4 ;  /* 0x00000000040673c4 */ /* 0x000ea20000000000 */
[----:B------:R-:W-:-:S06]  /*4150*/  IMAD.U32 R0, RZ, RZ, UR5 ;  /* 0x00000005ff007e24 */ /* 0x000fcc000f8e00ff */
[----:B------:R4:W-:Y:S01]  /*4160*/  UTCATOMSWS.AND URZ, UR5 ;  /* 0x0000000500ff79e3 */ /* 0x0009e20008000000 */
[----:B------:R-:W3:Y:S01]  /*4170*/  REDUX UR7, R0 ;  /* 0x00000000000773c4 */ /* 0x000ee20000000000 */
[----:B-1----:R-:W-:Y:S01]  /*4180*/  ISETP.EQ.U32.AND P0, PT, R2, UR4, PT ;  /* 0x0000000402007c0c */ /* 0x002fe2000bf02070 */
[----:B--2---:R-:W-:Y:S01]  /*4190*/  IMAD.U32 R2, RZ, RZ, UR6 ;  /* 0x00000006ff027e24 */ /* 0x004fe2000f8e00ff */
[----:B---3--:R-:W-:-:S11]  /*41a0*/  MOV R3, UR7 ;  /* 0x0000000700037c02 */ /* 0x008fd60008000f00 */
[----:B------:R4:W-:Y:S04]  /*41b0*/  @P0 ATOMS.AND RZ, [UR8+0x14], R3 ;  /* 0x00001403ffff098c */ /* 0x0009e8000a800008 */
[----:B------:R4:W-:Y:S01]  /*41c0*/  @P0 ATOMS.AND RZ, [UR8+0x18], R2 ;  /* 0x00001802ffff098c */ /* 0x0009e2000a800008 */
[----:B------:R-:W-:Y:S05]  /*41d0*/  BRA `(.L_x_79) ;  /* 0x0000000000147947 */ /* 0x000fea0003800000 */
.L_x_78:
[----:B------:R-:W-:Y:S02]  /*41e0*/  MOV R2, 0x4200 ;  /* 0x0000420000027802 */ /* 0x000fe40000000f00 */
[----:B---3-5:R-:W-:Y:S05]  /*41f0*/  CALL.REL.NOINC `($__internal_0_$__cuda_sm10x_tcgen05_guardrail_trap_col_being_dealloced_not_returned_by_alloc) ;  /* 0x00000064008c7944 */ /* 0x028fea0003c00000 */
[----:B------:R-:W-:Y:S05]  /*4200*/  BRA `(.L_x_79) ;  /* 0x0000000000087947 */ /* 0x000fea0003800000 */
.L_x_77:
[----:B------:R-:W-:Y:S02]  /*4210*/  MOV R2, 0x4230 ;  /* 0x0000423000027802 */ /* 0x000fe40000000f00 */
[----:B---3-5:R-:W-:Y:S05]  /*4220*/  CALL.REL.NOINC `($__internal_2_$__cuda_sm10x_tcgen05_guardrail_trap_unallocated_columns_being_dealloced) ;  /* 0x0000006400987944 */ /* 0x028fea0003c00000 */
.L_x_79:
[----:B------:R-:W-:Y:S01]  /*4230*/  NOP ;  /* 0x0000000000007918 */ /* 0x000fe20000000000 */
[----:B----4-:R-:W-:Y:S05]  /*4240*/  EXIT ;  /* 0x000000000000794d */ /* 0x010fea0003800000 */
.L_x_61:
[----:B------:R-:W-:-:S09]  /*4250*/  UISETP.NE.OR UP0, UPT, UR18, 0x3, !UP3 ;  /* 0x000000031200788c */ /* 0x000fd2000df05670 */
[----:B------:R-:W-:Y:S05]  /*4260*/  BRA.U UP0, `(.L_x_80) ;  /* 0x0000001100887547 */ /* 0x000fea000b800000 */
[----:B------:R-:W2:Y:S01]  /*4270*/  LDCU.64 UR4, c[0x0][0x888] ;  /* 0x00011100ff0477ac */ /* 0x000ea20008000a00 */
[----:B------:R-:W3:Y:S01]  /*4280*/  S2UR UR8, SR_CgaCtaId ;  /* 0x00000000000879c3 */ /* 0x000ee20000008800 */
[----:B------:R-:W-:Y:S02]  /*4290*/  HFMA2 R9, -RZ, RZ, 0, 0 ;  /* 0x00000000ff097431 */ /* 0x000fe400000001ff */
[----:B------:R-:W-:Y:S01]  /*42a0*/  IMAD.MOV.U32 R11, RZ, RZ, 0x1 ;  /* 0x00000001ff0b7424 */ /* 0x000fe200078e00ff */
[----:B------:R-:W4:Y:S01]  /*42b0*/  LDCU UR40, c[0x0][0x370] ;  /* 0x00006e00ff2877ac */ /* 0x000f220008000800 */
[----:B------:R-:W-:Y:S01]  /*42c0*/  IMAD.MOV.U32 R10, RZ, RZ, RZ ;  /* 0x000000ffff0a7224 */ /* 0x000fe200078e00ff */
[----:B------:R-:W-:Y:S01]  /*42d0*/  MOV R3, 0x2000 ;  /* 0x0000200000037802 */ /* 0x000fe20000000f00 */
[----:B------:R-:W4:Y:S01]  /*42e0*/  LDCU.128 UR44, c[0x0][0xb10] ;  /* 0x00016200ff2c77ac */ /* 0x000f220008000c00 */
[----:B------:R-:W1:Y:S01]  /*42f0*/  LDC.64 R12, c[0x0][0x348] ;  /* 0x0000d200ff0c7b82 */ /* 0x000e620000000a00 */
[----:B------:R-:W3:Y:S01]  /*4300*/  LDCU UR37, c[0x0][0x374] ;  /* 0x00006e80ff2577ac */ /* 0x000ee20008000800 */
[----:B------:R-:W3:Y:S01]  /*4310*/  LDCU.64 UR38, c[0x0][0x890] ;  /* 0x00011200ff2677ac */ /* 0x000ee20008000a00 */
[----:B------:R-:W3:Y:S01]  /*4320*/  LDCU UR15, c[0x0][0xb0c] ;  /* 0x00016180ff0f77ac */ /* 0x000ee20008000800 */
[----:B--2---:R-:W-:Y:S01]  /*4330*/  UISETP.NE.U32.AND UP0, UPT, UR4, URZ, UPT ;  /* 0x000000ff0400728c */ /* 0x004fe2000bf05070 */
[----:B------:R-:W2:Y:S01]  /*4340*/  LDCU UR54, c[0x0][0xb20] ;  /* 0x00016400ff3677ac */ /* 0x000ea20008000800 */
[----:B------:R-:W2:Y:S01]  /*4350*/  LDCU UR4, c[0x0][0xb30] ;  /* 0x00016600ff0477ac */ /* 0x000ea20008000800 */
[----:B------:R-:W-:Y:S01]  /*4360*/  UMOV UR21, 0x400 ;  /* 0x0000040000157882 */ /* 0x000fe20000000000 */
[----:B----4-:R-:W-:-:S02]  /*4370*/  UIMAD.WIDE.U32 UR52, UR40, UR44, URZ ;  /* 0x0000002c283472a5 */ /* 0x010fc4000f8e00ff */
[----:B---3--:R-:W-:Y:S02]  /*4380*/  UIMAD.WIDE.U32 UR6, UR37, UR47, URZ ;  /* 0x0000002f250672a5 */ /* 0x008fe4000f8e00ff */
[----:B------:R-:W-:Y:S02]  /*4390*/  ULEA UR21, UR8, UR21, 0x18 ;  /* 0x0000001508157291 */ /* 0x000fe4000f8ec0ff */
[----:B------:R-:W-:Y:S02]  /*43a0*/  UISETP.NE.U32.AND UP6, UPT, UR38, URZ, UPT ;  /* 0x000000ff2600728c */ /* 0x000fe4000bfc5070 */
[----:B------:R-:W-:Y:S02]  /*43b0*/  UIADD3 UR43, UPT, UPT, UR21, 0xa8, URZ ;  /* 0x000000a8152b7890 */ /* 0x000fe4000fffe0ff */
[----:B------:R-:W-:Y:S02]  /*43c0*/  UIADD3 UR33, UPT, UPT, UR21, 0x90, URZ ;  /* 0x0000009015217890 */ /* 0x000fe4000fffe0ff */
[----:B------:R-:W-:-:S02]  /*43d0*/  UIADD3 UR25, UPT, UPT, UR21, 0x98, URZ ;  /* 0x0000009815197890 */ /* 0x000fc4000fffe0ff */
[----:B------:R-:W-:Y:S02]  /*43e0*/  UIADD3 UR17, UPT, UPT, UR21, 0xa0, URZ ;  /* 0x000000a015117890 */ /* 0x000fe4000fffe0ff */
[----:B------:R-:W-:Y:S02]  /*43f0*/  UISETP.NE.AND.EX UP5, UPT, UR5, URZ, UPT, UP0 ;  /* 0x000000ff0500728c */ /* 0x000fe4000bfa5300 */
[----:B------:R-:W-:Y:S01]  /*4400*/  UISETP.NE.AND UP0, UPT, UR42, 0x1, UPT ;  /* 0x000000012a00788c */ /* 0x000fe2000bf05270 */
[----:B------:R-:W-:Y:S01]  /*4410*/  UMOV UR52, UR53 ;  /* 0x0000003500347c82 */ /* 0x000fe20008000000 */
[----:B------:R-:W-:Y:S01]  /*4420*/  UMOV UR51, UR7 ;  /* 0x0000000700337c82 */ /* 0x000fe20008000000 */
[----:B------:R-:W-:Y:S02]  /*4430*/  USEL UR41, URZ, 0x1, UP4 ;  /* 0x00000001ff297887 */ /* 0x000fe4000a000000 */
[----:B------:R-:W-:Y:S02]  /*4440*/  UISETP.NE.AND UP0, UPT, UR15, 0x1, UPT ;  /* 0x000000010f00788c */ /* 0x000fe4000bf05270 */
[----:B------:R-:W-:-:S02]  /*4450*/  UPLOP3.LUT UP4, UPT, UPT, UPT, UPT, 0x40, 0x4 ;  /* 0x000000000004789c */ /* 0x000fc40003f8e870 */
[----:B------:R-:W-:Y:S01]  /*4460*/  UISETP.GE.AND UP2, UPT, UR42, 0x1, UPT ;  /* 0x000000012a00788c */ /* 0x000fe2000bf46270 */
[----:B------:R-:W3:Y:S01]  /*4470*/  LDCU.64 UR22, c[0x0][0xb28] ;  /* 0x00016500ff1677ac */ /* 0x000ee20008000a00 */
[----:B------:R-:W-:Y:S02]  /*4480*/  UISETP.NE.AND.EX UP6, UPT, UR39, URZ, UPT, UP6 ;  /* 0x000000ff2700728c */ /* 0x000fe4000bfc5360 */
[----:B------:R-:W-:Y:S02]  /*4490*/  UPRMT UR43, UR8, 0x654, UR43 ;  /* 0x00000654082b7896 */ /* 0x000fe4000800002b */
[----:B------:R-:W-:Y:S02]  /*44a0*/  UPRMT UR50, UR8, 0x654, UR33 ;  /* 0x0000065408327896 */ /* 0x000fe40008000021 */
[----:B------:R-:W-:Y:S02]  /*44b0*/  UPRMT UR49, UR8, 0x654, UR25 ;  /* 0x0000065408317896 */ /* 0x000fe40008000019 */
[----:B------:R-:W-:-:S02]  /*44c0*/  UPRMT UR48, UR8, 0x654, UR17 ;  /* 0x0000065408307896 */ /* 0x000fc40008000011 */
[----:B------:R-:W-:Y:S02]  /*44d0*/  USHF.R.U32.HI UR52, URZ, UR45, UR52 ;  /* 0x0000002dff347299 */ /* 0x000fe40008011634 */
[----:B--2---:R-:W-:Y:S02]  /*44e0*/  USHF.R.U32.HI UR51, URZ, UR54, UR51 ;  /* 0x00000036ff337299 */ /* 0x004fe40008011633 */
[----:B------:R-:W-:Y:S02]  /*44f0*/  UISETP.NE.AND UP0, UPT, UR46, 0x1, UPT ;  /* 0x000000012e00788c */ /* 0x000fe4000bf05270 */
[----:B-1----:R-:W-:-:S11]  /*4500*/  UISETP.NE.AND UP3, UPT, UR4, 0x1, UPT ;  /* 0x000000010400788c */ /* 0x002fd6000bf65270 */
.L_x_91:
[C---:B------:R-:W-:Y:S02]  /*4510*/  LEA R8, R10.reuse, UR21, 0x3 ;  /* 0x000000150a087c11 */ /* 0x040fe4000f8e18ff */
[----:B------:R-:W-:Y:S02]  /*4520*/  SHF.L.U32 R5, R9, 0x1f, RZ ;  /* 0x0000001f09057819 */ /* 0x000fe400000006ff */
[----:B------:R-:W-:Y:S02]  /*4530*/  LEA R6, R10, UR21, 0x4 ;  /* 0x000000150a067c11 */ /* 0x000fe4000f8e20ff */
[----:B-1----:R-:W1:Y:S02]  /*4540*/  SYNCS.PHASECHK.TRANS64.TRYWAIT P0, [R8+URZ+0xe0], R5 ;  /* 0x0000e005080075a7 */ /* 0x002e6400080011ff */
[----:B-1----:R-:W-:Y:S05]  /*4550*/  @!P0 BRA `(.L_x_81) ;  /* 0x0000005c00648947 */ /* 0x002fea0003800000 */
.L_x_181:
[----:B-1----:R-:W1:Y:S01]  /*4560*/  LDS.128 R4, [R6+0x170] ;  /* 0x0001700006047984 */ /* 0x002e620000000c00 */
[----:B------:R-:W-:Y:S01]  /*4570*/  UISETP.GE.AND UP0, UPT, UR42, 0x1, UPT ;  /* 0x000000012a00788c */ /* 0x000fe2000bf06270 */
[----:B------:R-:W-:Y:S01]  /*4580*/  @!PT LDS RZ, [RZ] ;  /* 0x00000000fffff984 */ /* 0x000fe20000000800 */
[----:B------:R-:W-:Y:S01]  /*4590*/  @!PT LDS RZ, [RZ] ;  /* 0x00000000fffff984 */ /* 0x000fe20000000800 */
[----:B------:R-:W-:Y:S01]  /*45a0*/  @!PT LDS RZ, [RZ] ;  /* 0x00000000fffff984 */ /* 0x000fe20000000800 */
[----:B------:R-:W-:Y:S01]  /*45b0*/  @!PT LDS RZ, [RZ] ;  /* 0x00000000fffff984 */ /* 0x000fe20000000800 */
[----:B------:R2:W-:Y:S06]  /*45c0*/  MEMBAR.ALL.CTA ;  /* 0x0000000000007992 */ /* 0x0005ec0000008000 */
[----:B--2---:R-:W2:Y:S01]  /*45d0*/  FENCE.VIEW.ASYNC.S ;  /* 0x00000000000073c6 */ /* 0x004ea20000000000 */
[----:B-1----:R-:W-:Y:S11]  /*45e0*/  LOP3.LUT P0, RZ, R6, 0x1, RZ, 0xc0, !PT ;  /* 0x0000000106ff7812 */ /* 0x002ff6000780c0ff */
[----:B------:R-:W-:Y:S02]  /*45f0*/  @!UPT UIADD3 URZ, UPT, UPT, URZ, URZ, URZ ;  /* 0x000000fffffff290 */ /* 0x000fe4000fffe0ff */
[----:B--2---:R-:W-:Y:S01]  /*4600*/  VOTEU.ANY UP2, P0 ;  /* 0x0000000000ff7886 */ /* 0x004fe20000040100 */
[----:B------:R-:W-:Y:S11]  /*4610*/  PLOP3.LUT P0, PT, PT, PT, UP2, 0x80, 0x8 ;  /* 0x000000000008781c */ /* 0x000ff60003f0f028 */
[----:B------:R-:W-:Y:S02]  /*4620*/  @!UPT UIADD3 URZ, UPT, UPT, URZ, URZ, URZ ;  /* 0x000000fffffff290 */ /* 0x000fe4000fffe0ff */
[----:B------:R-:W-:Y:S02]  /*4630*/  @P0 SHF.R.U32.HI R0, RZ, 0x10, R5 ;  /* 0x00000010ff000819 */ /* 0x000fe40000011605 */
[----:B------:R-:W-:Y:S02]  /*4640*/  @P0 MOV R2, R4 ;  /* 0x0000000400020202 */ /* 0x000fe40000000f00 */
[----:B------:R-:W-:Y:S01]  /*4650*/  @P0 R2UR UR4, R0 ;  /* 0x00000000000402ca */ /* 0x000fe200000e0000 */
[----:B------:R-:W-:Y:S01]  /*4660*/  VIADD R0, R8, 0xf0 ;  /* 0x000000f008007836 */ /* 0x000fe20000000000 */
[----:B------:R-:W-:Y:S02]  /*4670*/  @P0 LOP3.LUT R4, R5, 0xffff, RZ, 0xc0, !PT ;  /* 0x0000ffff05040812 */ /* 0x000fe400078ec0ff */
[----:B------:R-:W-:Y:S02]  /*4680*/  @P0 R2UR UR6, R2 ;  /* 0x00000000020602ca */ /* 0x000fe400000e0000 */
[----:B------:R-:W-:Y:S02]  /*4690*/  PRMT R0, RZ, 0x654, R0 ;  /* 0x00000654ff007816 */ /* 0x000fe40000000000 */
[----:B------:R-:W-:Y:S02]  /*46a0*/  @P0 R2UR UR5, R4 ;  /* 0x00000000040502ca */ /* 0x000fe400000e0000 */
[----:B------:R1:W-:Y:S03]  /*46b0*/  SYNCS.ARRIVE.TRANS64.RED.A1T0 RZ, [R0+URZ], RZ ;  /* 0x000000ff00ff79a7 */ /* 0x0003e600081004ff */
[----:B------:R-:W-:Y:S04]  /*46c0*/  @UP2 UMOV UR29, UR4 ;  /* 0x00000004001d2c82 */ /* 0x000fe80008000000 */
[----:B------:R-:W-:Y:S04]  /*46d0*/  @UP2 UMOV UR14, UR6 ;  /* 0x00000006000e2c82 */ /* 0x000fe80008000000 */
[----:B------:R-:W-:Y:S01]  /*46e0*/  @UP2 UMOV UR13, UR5 ;  /* 0x00000005000d2c82 */ /* 0x000fe20008000000 */
[----:B------:R-:W-:Y:S05]  /*46f0*/  BRA.U !UP0, `(.L_x_82) ;  /* 0x0000000108c07547 */ /* 0x000fea000b800000 */
[----:B------:R-:W-:Y:S02]  /*4700*/  UIMAD.WIDE.U32 UR18, UR13, UR47, URZ ;  /* 0x0000002f0d1272a5 */ /* 0x000fe4000f8e00ff */
[----:B------:R-:W-:Y:S02]  /*4710*/  UP2UR UR16, UPR, URZ, 0x4 ;  /* 0x00000004ff107883 */ /* 0x000fe40008000000 */
[----:B------:R-:W-:Y:S02]  /*4720*/  UISETP.NE.AND UP2, UPT, UR46, 0x1, UPT ;  /* 0x000000012e00788c */ /* 0x000fe4000bf45270 */
[----:B------:R-:W-:Y:S02]  /*4730*/  UIMAD.WIDE.U32 UR26, UR14, UR44, URZ ;  /* 0x0000002c0e1a72a5 */ /* 0x000fe4000f8e00ff */
[----:B------:R-:W-:Y:S02]  /*4740*/  USEL UR4, UR37, UR51, !UP2 ;  /* 0x0000003325047287 */ /* 0x000fe4000d000000 */
[----:B------:R-:W-:Y:S02]  /*4750*/  UISETP.NE.AND UP0, UPT, UR15, 0x1, UPT ;  /* 0x000000010f00788c */ /* 0x000fe4000bf05270 */
[----:B------:R-:W-:Y:S02]  /*4760*/  UP2UR UR20, UPR, URZ, 0x2 ;  /* 0x00000002ff147883 */ /* 0x000fe40008000000 */
[----:B------:R-:W-:Y:S02]  /*4770*/  UISETP.NE.AND UP1, UPT, UR42, 0x1, UPT ;  /* 0x000000012a00788c */ /* 0x000fe4000bf25270 */
[----:B---3--:R-:W-:Y:S02]  /*4780*/  UIMAD.WIDE.U32 UR8, UR4, UR22, URZ ;  /* 0x00000016040872a5 */ /* 0x008fe4000f8e00ff */
[----:B------:R-:W-:Y:S01]  /*4790*/  USEL UR7, UR40, UR52, !UP0 ;  /* 0x0000003428077287 */ /* 0x000fe2000c000000 */
[----:B------:R-:W-:Y:S02]  /*47a0*/  UMOV UR5, UR19 ;  /* 0x0000001300057c82 */ /* 0x000fe40008000000 */
[----:B------:R-:W-:Y:S02]  /*47b0*/  USHF.R.U32.HI UR6, URZ, UR54, UR5 ;  /* 0x00000036ff067299 */ /* 0x000fe40008011605 */
[----:B------:R-:W-:Y:S02]  /*47c0*/  UIMAD.WIDE.U32 UR10, UR7, UR22, URZ ;  /* 0x00000016070a72a5 */ /* 0x000fe4000f8e00ff */
[----:B------:R-:W-:Y:S02]  /*47d0*/  USEL UR6, UR13, UR6, !UP2 ;  /* 0x000000060d067287 */ /* 0x000fe4000d000000 */
[----:B------:R-:W-:Y:S01]  /*47e0*/  UISETP.NE.AND UP2, UPT, UR16, URZ, UPT ;  /* 0x000000ff1000728c */ /* 0x000fe2000bf45270 */
[----:B------:R-:W-:Y:S02]  /*47f0*/  UMOV UR5, UR27 ;  /* 0x0000001b00057c82 */ /* 0x000fe40008000000 */
[----:B------:R-:W-:Y:S03]  /*4800*/  USHF.R.U32.HI UR12, URZ, UR45, UR5 ;  /* 0x0000002dff0c7299 */ /* 0x000fe60008011605 */
[----:B------:R-:W-:Y:S02]  /*4810*/  UMOV UR5, UR9 ;  /* 0x0000000900057c82 */ /* 0x000fe40008000000 */
[----:B------:R-:W-:Y:S03]  /*4820*/  @UP1 USHF.R.U32.HI UR4, URZ, UR23, UR5 ;  /* 0x00000017ff041299 */ /* 0x000fe60008011605 */
[----:B------:R-:W-:Y:S01]  /*4830*/  UMOV UR5, UR11 ;  /* 0x0000000b00057c82 */ /* 0x000fe20008000000 */
[----:B------:R-:W-:Y:S02]  /*4840*/  UIMAD UR4, UR42, UR4, URZ ;  /* 0x000000042a0472a4 */ /* 0x000fe4000f8e02ff */
[----:B------:R-:W-:Y:S02]  /*4850*/  @UP1 USHF.R.U32.HI UR7, URZ, UR23, UR5 ;  /* 0x00000017ff071299 */ /* 0x000fe40008011605 */
[----:B------:R-:W-:Y:S02]  /*4860*/  USEL UR5, UR14, UR12, !UP0 ;  /* 0x0000000c0e057287 */ /* 0x000fe4000c000000 */
[----:B------:R-:W-:Y:S02]  /*4870*/  UIMAD.WIDE.U32 UR10, UR6, UR22, URZ ;  /* 0x00000016060a72a5 */ /* 0x000fe4000f8e00ff */
[----:B------:R-:W-:Y:S02]  /*4880*/  UIMAD UR8, UR42, UR7, URZ ;  /* 0x000000072a0872a4 */ /* 0x000fe4000f8e02ff */
[----:B------:R-:W-:Y:S03]  /*4890*/  UISETP.GE.AND UP0, UPT, UR6, UR4, UPT ;  /* 0x000000040600728c */ /* 0x000fe6000bf06270 */
[----:B------:R-:W-:Y:S01]  /*48a0*/  UMOV UR4, UR11 ;  /* 0x0000000b00047c82 */ /* 0x000fe20008000000 */
[----:B------:R-:W-:Y:S02]  /*48b0*/  UISETP.GE.OR UP0, UPT, UR5, UR8, UP0 ;  /* 0x000000080500728c */ /* 0x000fe40008706670 */
[----:B------:R-:W-:Y:S02]  /*48c0*/  USHF.R.U32.HI UR4, URZ, UR23, UR4 ;  /* 0x00000017ff047299 */ /* 0x000fe40008011604 */
[----:B------:R-:W-:Y:S02]  /*48d0*/  UIMAD.WIDE.U32 UR8, UR5, UR22, URZ ;  /* 0x00000016050872a5 */ /* 0x000fe4000f8e00ff */
[----:B------:R-:W-:Y:S04]  /*48e0*/  USEL UR10, UR6, UR4, !UP1 ;  /* 0x00000004060a7287 */ /* 0x000fe8000c800000 */
[----:B------:R-:W-:Y:S01]  /*48f0*/  UIADD3 UR11, UPT, UPT, -UR10, URZ, URZ ;  /* 0x000000ff0a0b7290 */ /* 0x000fe2000fffe1ff */
[----:B------:R-:W-:Y:S02]  /*4900*/  @!UP0 UMOV UR4, UR9 ;  /* 0x0000000900048c82 */ /* 0x000fe40008000000 */
[----:B------:R-:W-:Y:S02]  /*4910*/  @!UP0 USHF.R.U32.HI UR4, URZ, UR23, UR4 ;  /* 0x00000017ff048299 */ /* 0x000fe40008011604 */
[----:B------:R-:W-:Y:S02]  /*4920*/  UIMAD UR8, UR42, UR11, UR6 ;  /* 0x0000000b2a0872a4 */ /* 0x000fe4000f8e0206 */
[----:B------:R-:W-:Y:S02]  /*4930*/  @!UP0 USEL UR4, UR5, UR4, !UP1 ;  /* 0x0000000405048287 */ /* 0x000fe4000c800000 */
[----:B------:R-:W-:Y:S02]  /*4940*/  UISETP.NE.AND UP1, UPT, UR20, URZ, UPT ;  /* 0x000000ff1400728c */ /* 0x000fe4000bf25270 */
[----:B------:R-:W-:Y:S02]  /*4950*/  @!UP0 UIMAD UR8, UR7, UR8, UR4 ;  /* 0x00000008070882a4 */ /* 0x000fe4000f8e0204 */
[----:B------:R-:W-:Y:S02]  /*4960*/  @!UP0 UIADD3 UR9, UPT, UPT, UR10, -UR4, URZ ;  /* 0x800000040a098290 */ /* 0x000fe4000fffe0ff */
[----:B------:R-:W-:Y:S02]  /*4970*/  UIADD3 UR4, UPT, UPT, -UR5, URZ, URZ ;  /* 0x000000ff05047290 */ /* 0x000fe4000fffe1ff */
[----:B------:R-:W-:Y:S02]  /*4980*/  UIADD3 UR7, UPT, UPT, -UR6, URZ, URZ ;  /* 0x000000ff06077290 */ /* 0x000fe4000fffe1ff */
[----:B------:R-:W-:Y:S02]  /*4990*/  @!UP0 UIMAD UR6, UR9, UR42, UR5 ;  /* 0x0000002a090682a4 */ /* 0x000fe4000f8e0205 */
[----:B------:R-:W-:Y:S02]  /*49a0*/  UIMAD UR14, UR15, UR4, UR14 ;  /* 0x000000040f0e72a4 */ /* 0x000fe4000f8e020e */
[----:B------:R-:W-:Y:S01]  /*49b0*/  UIMAD UR13, UR46, UR7, UR13 ;  /* 0x000000072e0d72a4 */ /* 0x000fe2000f8e020d */
[----:B------:R-:W-:Y:S02]  /*49c0*/  @!UP0 UMOV UR5, UR8 ;  /* 0x0000000800058c82 */ /* 0x000fe40008000000 */
[----:B------:R-:W-:Y:S02]  /*49d0*/  UIMAD UR14, UR5, UR15, UR14 ;  /* 0x0000000f050e72a4 */ /* 0x000fe4000f8e020e */
[----:B------:R-:W-:Y:S11]  /*49e0*/  UIMAD UR13, UR6, UR46, UR13 ;  /* 0x0000002e060d72a4 */ /* 0x000ff6000f8e020d */
[----:B------:R-:W-:Y:S01]  /*49f0*/  @!UPT UIADD3 URZ, UPT, UPT, URZ, URZ, URZ ;  /* 0x000000fffffff290 */ /* 0x000fe2000fffe0ff */
.L_x_82:
[----:B------:R-:W2:Y:S01]  /*4a00*/  @!UP3 LDCU.128 UR8, c[0x0][0xb10] ;  /* 0x00016200ff08b7ac */ /* 0x000ea20008000c00 */
[----:B------:R-:W-:Y:S02]  /*4a10*/  ISETP.NE.U32.AND P0, PT, RZ, UR38, PT ;  /* 0x00000026ff007c0c */ /* 0x000fe4000bf05070 */
[----:B------:R-:W-:Y:S02]  /*4a20*/  SHF.L.U32 R4, R11, 0x1f, RZ ;  /* 0x0000001f0b047819 */ /* 0x000fe400000006ff */
[----:B------:R-:W-:Y:S01]  /*4a30*/  ISETP.NE.AND.EX P0, PT, RZ, UR39, PT, P0 ;  /* 0x00000027ff007c0c */ /* 0x000fe2000bf05300 */
[----:B------:R-:W4:Y:S01]  /*4a40*/  @!UP3 LDCU UR5, c[0x0][0xb0c] ;  /* 0x00016180ff05b7ac */ /* 0x000f220008000800 */
[----:B------:R-:W-:Y:S02]  /*4a50*/  USHF.L.U32 UR35, UR30, 0x6, URZ ;  /* 0x000000061e237899 */ /* 0x000fe400080006ff */
[----:B------:R-:W-:Y:S02]  /*4a60*/  USHF.L.U32 UR34, UR31, 0x8, URZ ;  /* 0x000000081f227899 */ /* 0x000fe400080006ff */
[----:B--2---:R-:W-:Y:S07]  /*4a70*/  UIMAD.WIDE.U32 UR6, UR14, UR8, URZ ;  /* 0x000000080e0672a5 */ /* 0x004fee000f8e00ff */
[----:B------:R-:W-:Y:S01]  /*4a80*/  @!UP3 UMOV UR4, UR7 ;  /* 0x000000070004bc82 */ /* 0x000fe20008000000 */
[----:B----4-:R-:W-:Y:S02]  /*4a90*/  @!UP3 UISETP.NE.AND UP0, UPT, UR5, 0x1, UPT ;  /* 0x000000010500b88c */ /* 0x010fe4000bf05270 */
[----:B------:R-:W-:Y:S02]  /*4aa0*/  @!UP3 USHF.R.U32.HI UR4, URZ, UR9, UR4 ;  /* 0x00000009ff04b299 */ /* 0x000fe40008011604 */
[----:B------:R-:W-:Y:S02]  /*4ab0*/  UIMAD.WIDE.U32 UR6, UR13, UR11, URZ ;  /* 0x0000000b0d0672a5 */ /* 0x000fe4000f8e00ff */
[----:B------:R-:W-:Y:S02]  /*4ac0*/  @!UP3 USEL UR8, UR14, UR4, !UP0 ;  /* 0x000000040e08b287 */ /* 0x000fe4000c000000 */
[----:B------:R-:W-:Y:S03]  /*4ad0*/  @!UP3 UISETP.NE.AND UP0, UPT, UR10, 0x1, UPT ;  /* 0x000000010a00b88c */ /* 0x000fe6000bf05270 */
[----:B------:R-:W-:Y:S02]  /*4ae0*/  @!UP3 UMOV UR6, UR7 ;  /* 0x000000070006bc82 */ /* 0x000fe40008000000 */
[----:B------:R-:W2:Y:S02]  /*4af0*/  @!UP3 LDCU UR4, c[0x0][0xb20] ;  /* 0x00016400ff04b7ac */ /* 0x000ea40008000800 */
[----:B--2---:R-:W-:Y:S04]  /*4b00*/  @!UP3 USHF.R.U32.HI UR6, URZ, UR4, UR6 ;  /* 0x00000004ff06b299 */ /* 0x004fe80008011606 */
[----:B------:R-:W-:Y:S04]  /*4b10*/  @!UP3 USEL UR6, UR13, UR6, !UP0 ;  /* 0x000000060d06b287 */ /* 0x000fe8000c000000 */
[----:B------:R-:W-:Y:S02]  /*4b20*/  @!UP3 UIADD3 UR4, UPT, UPT, -UR8, UR6, URZ ;  /* 0x000000060804b290 */ /* 0x000fe4000fffe1ff */
[----:B------:R-:W-:Y:S02]  /*4b30*/  @!UP3 UIADD3 UR6, UPT, UPT, UR8, -UR6, URZ ;  /* 0x800000060806b290 */ /* 0x000fe4000fffe0ff */
[----:B------:R-:W-:Y:S02]  /*4b40*/  @!UP3 UIMAD UR14, UR4, UR5, UR14 ;  /* 0x00000005040eb2a4 */ /* 0x000fe4000f8e020e */
[----:B------:R-:W-:Y:S01]  /*4b50*/  @!UP3 UIMAD UR13, UR6, UR10, UR13 ;  /* 0x0000000a060db2a4 */ /* 0x000fe2000f8e020d */
[----:B------:R-:W-:Y:S11]  /*4b60*/  BRA.U UP4, `(.L_x_83) ;  /* 0x0000000104107547 */ /* 0x000ff6000b800000 */
[----:B-1----:R-:W-:Y:S04]  /*4b70*/  MOV R0, UR41 ;  /* 0x0000002900007c02 */ /* 0x002fe80008000f00 */
[----:B------:R-:W-:Y:S04]  /*4b80*/  SHF.L.U32 R5, R0, 0x1f, RZ ;  /* 0x0000001f00057819 */ /* 0x000fe800000006ff */
[----:B------:R-:W1:Y:S02]  /*4b90*/  SYNCS.PHASECHK.TRANS64.TRYWAIT P1, [UR21+0xd8], R5 ;  /* 0x0000d805ff0075a7 */ /* 0x000e640008021115 */
[----:B-1----:R-:W-:Y:S05]  /*4ba0*/  @!P1 BRA `(.L_x_84) ;  /* 0x0000005400e49947 */ /* 0x002fea0003800000 */
.L_x_83:
[----:B------:R-:W-:Y:S05]  /*4bb0*/  BRA.U !UP6, `(.L_x_85) ;  /* 0x000000010e387547 */ /* 0x000fea000b800000 */
[----:B------:R-:W-:Y:S01]  /*4bc0*/  UPLOP3.LUT UP1, UPT, UPT, UPT, UP5, 0x80, 0x8 ;  /* 0x000000000008789c */ /* 0x000fe20003f2f050 */
[----:B-1----:R-:W-:Y:S01]  /*4bd0*/  HFMA2 R0, -RZ, RZ, 0, 5.9604644775390625e-08 ;  /* 0x00000001ff007431 */ /* 0x002fe200000001ff */
[----:B------:R-:W1:Y:S01]  /*4be0*/  LDCU.64 UR8, c[0x0][0x358] ;  /* 0x00006b00ff0877ac */ /* 0x000e620008000a00 */
[----:B------:R-:W-:Y:S03]  /*4bf0*/  IMAD.MOV.U32 R81, RZ, RZ, 0x1 ;  /* 0x00000001ff517424 */ /* 0x000fe600078e00ff */
[----:B------:R-:W-:Y:S05]  /*4c00*/  PLOP3.LUT P1, PT, PT, PT, UP1, 0x80, 0x8 ;  /* 0x000000000008781c */ /* 0x000fea0003f2f018 */
[----:B------:R-:W2:Y:S01]  /*4c10*/  @UP1 LDCU.64 UR4, c[0x0][0x888] ;  /* 0x00011100ff0417ac */ /* 0x000ea20008000a00 */
[----:B------:R-:W-:Y:S07]  /*4c20*/  @UP1 UIMAD UR6, UR36, UR38, URZ ;  /* 0x00000026240612a4 */ /* 0x000fee000f8e02ff */
[----:B------:R-:W-:Y:S01]  /*4c30*/  @!P1 PRMT R81, R0, 0x7610, R81 ;  /* 0x0000761000519816 */ /* 0x000fe20000000051 */
[----:B--2---:R-:W-:Y:S06]  /*4c40*/  @UP1 UIMAD.WIDE UR4, UR6, 0x4, UR4 ;  /* 0x00000004060418a5 */ /* 0x004fec000f8e0204 */
[----:B------:R-:W-:Y:S01]  /*4c50*/  IMAD.U32 R6, RZ, RZ, UR4 ;  /* 0x00000004ff067e24 */ /* 0x000fe2000f8e00ff */
[----:B------:R-:W-:Y:S04]  /*4c60*/  MOV R7, UR5 ;  /* 0x0000000500077c02 */ /* 0x000fe80008000f00 */
[----:B------:R-:W2:Y:S01]  /*4c70*/  @!UP1 LDCU UR4, c[0x0][0x880] ;  /* 0x00011000ff0497ac */ /* 0x000ea20008000800 */
[----:B-1---5:R4:W5:Y:S02]  /*4c80*/  @P1 LDG.E R41, desc[UR8][R6.64] ;  /* 0x0000000806291981 */ /* 0x022964000c1e1900 */
[----:B--2-4-:R-:W-:Y:S07]  /*4c90*/  @!P1 IMAD.U32 R41, RZ, RZ, UR4 ;  /* 0x00000004ff299e24 */ /* 0x014fee000f8e00ff */
.L_x_85:
[----:B-----5:R-:W-:Y:S01]  /*4ca0*/  @!P0 FSETP.EQ.AND P2, PT, R41, RZ, PT ;  /* 0x000000ff2900820b */ /* 0x020fe20003f42000 */
[----:B------:R-:W-:Y:S01]  /*4cb0*/  @!UPT UIADD3 URZ, UPT, UPT, URZ, URZ, URZ ;  /* 0x000000fffffff290 */ /* 0x000fe2000fffe0ff */
[----:B------:R-:W-:Y:S11]  /*4cc0*/  @!P0 BRA `(.L_x_86) ;  /* 0x0000000000148947 */ /* 0x000ff60003800000 */
[----:B------:R-:W-:Y:S02]  /*4cd0*/  LOP3.LUT P0, RZ, R81, 0xff, RZ, 0xc0, !PT ;  /* 0x000000ff51ff7812 */ /* 0x000fe4000780c0ff */
[----:B------:R-:W-:Y:S04]  /*4ce0*/  PLOP3.LUT P2, PT, PT, PT, UP1, 0x80, 0x8 ;  /* 0x000000000008781c */ /* 0x000fe80003f4f018 */
[----:B------:R-:W-:Y:S07]  /*4cf0*/  PLOP3.LUT P2, PT, P2, PT, PT, 0x8, 0x80 ;  /* 0x000000000080781c */ /* 0x000fee000174e170 */
[----:B------:R-:W-:Y:S11]  /*4d00*/  @P0 FSETP.EQ.AND P2, PT, R41, RZ, PT ;  /* 0x000000ff2900020b */ /* 0x000ff60003f42000 */
[----:B------:R-:W-:Y:S02]  /*4d10*/  @!UPT UIADD3 URZ, UPT, UPT, URZ, URZ, URZ ;  /* 0x000000fffffff290 */ /* 0x000fe4000fffe0ff */
.L_x_86:
[----:B------:R-:W2:Y:S01]  /*4d20*/  SYNCS.PHASECHK.TRANS64.TRYWAIT P0, [UR21+0xb0], R4 ;  /* 0x0000b004ff0075a7 */ /* 0x000ea20008001115 */
[----:B------:R-:W-:Y:S04]  /*4d30*/  ELECT P1, URZ, PT ;  /* 0x0000000000ff782f */ /* 0x000fe80003820000 */
[----:B------:R-:W-:Y:S01]  /*4d40*/  PLOP3.LUT P1, PT, P2, P1, PT, 0xf2, 0x2f ;  /* 0x00000000002f781c */ /* 0x000fe20001723e72 */
[----:B------:R-:W-:Y:S01]  /*4d50*/  @!UPT UIADD3 URZ, UPT, UPT, URZ, URZ, URZ ;  /* 0x000000fffffff290 */ /* 0x000fe2000fffe0ff */
[----:B--2---:R-:W-:Y:S11]  /*4d60*/  @!P0 BRA `(.L_x_87) ;  /* 0x00000054008c8947 */ /* 0x004ff60003800000 */
.L_x_184:
[----:B------:R-:W-:Y:S01]  /*4d70*/  @!P1 IADD3 R2, P0, PT, R12, 0x580, RZ ;  /* 0x000005800c029810 */ /* 0x000fe20007f1e0ff */
[----:B------:R-:W-:Y:S01]  /*4d80*/  VOTEU.ALL UP0, P1 ;  /* 0x0000000000ff7886 */ /* 0x000fe20000800000 */
[----:B------:R-:W-:Y:S01]  /*4d90*/  UMOV UR6, 0x0 ;  /* 0x0000000000067882 */ /* 0x000fe20000000000 */
[----:B------:R-:W-:Y:S01]  /*4da0*/  UMOV UR7, 0x10000000 ;  /* 0x1000000000077882 */ /* 0x000fe20000000000 */
[----:B------:R-:W-:Y:S01]  /*4db0*/  @!P1 R2UR UR5, R2 ;  /* 0x00000000020592ca */ /* 0x000fe200000e0000 */
[----:B-1----:R-:W-:Y:S01]  /*4dc0*/  @!P1 IMAD.X R0, RZ, RZ, R13, P0 ;  /* 0x000000ffff009224 */ /* 0x002fe200000e060d */
[----:B------:R-:W-:Y:S01]  /*4dd0*/  @!UP0 UIADD3 UR32, UPT, UPT, UR21, 0x400, URZ ;  /* 0x0000040015208890 */ /* 0x000fe2000fffe0ff */
[----:B------:R-:W-:Y:S03]  /*4de0*/  VOTEU.ALL UP0, P1 ;  /* 0x0000000000ff7886 */ /* 0x000fe60000800000 */
[----:B------:R-:W-:Y:S01]  /*4df0*/  @!P1 R2UR UR4, R0 ;  /* 0x00000000000492ca */ /* 0x000fe200000e0000 */
[----:B------:R-:W-:Y:S06]  /*4e00*/  @!P1 IMAD.MOV.U32 R0, RZ, RZ, 0x2000 ;  /* 0x00002000ff009424 */ /* 0x000fec00078e00ff */
[----:B------:R-:W-:Y:S06]  /*4e10*/  IMAD.U32 R6, RZ, RZ, UR5 ;  /* 0x00000005ff067e24 */ /* 0x000fec000f8e00ff */
[----:B------:R-:W-:Y:S01]  /*4e20*/  IMAD.U32 R7, RZ, RZ, UR4 ;  /* 0x00000004ff077e24 */ /* 0x000fe2000f8e00ff */
[----:B------:R-:W-:Y:S04]  /*4e30*/  @!P1 R2UR UR4, R6 ;  /* 0x00000000060492ca */ /* 0x000fe800000e0000 */
[----:B------:R-:W-:Y:S11]  /*4e40*/  @!P1 R2UR UR5, R7 ;  /* 0x00000000070592ca */ /* 0x000ff600000e0000 */
[----:B------:R-:W-:Y:S02]  /*4e50*/  @!UPT UIADD3 URZ, UPT, UPT, URZ, URZ, URZ ;  /* 0x000000fffffff290 */ /* 0x000fe4000fffe0ff */
[----:B------:R1:W-:Y:S01]  /*4e60*/  @!UP0 UTMALDG.3D [UR32], [UR4], desc[UR6] ;  /* 0x00000620040085b4 */ /* 0x0003e20008011000 */
[----:B------:R1:W-:Y:S01]  /*4e70*/  @!P1 SYNCS.ARRIVE.TRANS64.RED.A0TR RZ, [UR21+0x90], R0 ;  /* 0x00009000ffff99a7 */ /* 0x0003e20008300415 */
[----:B------:R-:W-:Y:S01]  /*4e80*/  SYNCS.ARRIVE.TRANS64.RED.A1T0 RZ, [UR50], RZ ;  /* 0x000000ffffff79a7 */ /* 0x000fe20008100432 */
[----:B------:R-:W2:Y:S02]  /*4e90*/  SYNCS.PHASECHK.TRANS64.TRYWAIT P0, [UR21+0xb8], R4 ;  /* 0x0000b804ff0075a7 */ /* 0x000ea40008001115 */
[----:B-12---:R-:W-:Y:S05]  /*4ea0*/  @!P0 BRA `(.L_x_88) ;  /* 0x0000005400548947 */ /* 0x006fea0003800000 */
.L_x_186:
[----:B------:R-:W-:Y:S01]  /*4eb0*/  @!P1 IADD3 R2, P0, PT, R12, 0x580, RZ ;  /* 0x000005800c029810 */ /* 0x000fe20007f1e0ff */
[----:B------:R-:W-:Y:S01]  /*4ec0*/  VOTEU.ALL UP0, P1 ;  /* 0x0000000000ff7886 */ /* 0x000fe20000800000 */
[----:B------:R-:W-:Y:S01]  /*4ed0*/  UMOV UR6, 0x0 ;  /* 0x0000000000067882 */ /* 0x000fe20000000000 */
[----:B------:R-:W-:Y:S01]  /*4ee0*/  UMOV UR7, 0x10000000 ;  /* 0x1000000000077882 */ /* 0x000fe20000000000 */
[----:B------:R-:W-:Y:S01]  /*4ef0*/  @!P1 R2UR UR5, R2 ;  /* 0x00000000020592ca */ /* 0x000fe200000e0000 */
[----:B------:R-:W-:Y:S01]  /*4f00*/  @!P1 IMAD.X R0, RZ, RZ, R13, P0 ;  /* 0x000000ffff009224 */ /* 0x000fe200000e060d */
[----:B------:R-:W-:Y:S02]  /*4f10*/  @!UP0 UIADD3 UR26, UPT, UPT, UR34, 0x40, URZ ;  /* 0x00000040221a8890 */ /* 0x000fe4000fffe0ff */
[----:B------:R-:W-:Y:S02]  /*4f20*/  @!UP0 UIADD3 UR24, UPT, UPT, UR21, 0x2400, URZ ;  /* 0x0000240015188890 */ /* 0x000fe4000fffe0ff */
[----:B------:R-:W-:Y:S01]  /*4f30*/  @!P1 R2UR UR4, R0 ;  /* 0x00000000000492ca */ /* 0x000fe200000e0000 */
[----:B------:R-:W-:Y:S01]  /*4f40*/  VOTEU.ALL UP0, P1 ;  /* 0x0000000000ff7886 */ /* 0x000fe20000800000 */
[----:B------:R-:W-:Y:S01]  /*4f50*/  @!P1 IMAD.MOV.U32 R0, RZ, RZ, 0x2000 ;  /* 0x00002000ff009424 */ /* 0x000fe200078e00ff */
[----:B------:R-:W-:Y:S01]  /*4f60*/  UMOV UR27, UR35 ;  /* 0x00000023001b7c82 */ /* 0x000fe20008000000 */
[----:B------:R-:W-:Y:S03]  /*4f70*/  UMOV UR28, UR36 ;  /* 0x00000024001c7c82 */ /* 0x000fe60008000000 */
        /* <DEDUP_REMOVED lines=8> */
[----:B------:R-:W4:Y:S02]  /*5000*/  SYNCS.PHASECHK.TRANS64.TRYWAIT P0, [UR21+0xc0], R4 ;  /* 0x0000c004ff0075a7 */ /* 0x000f240008001115 */
[----:B--2-4-:R-:W-:Y:S05]  /*5010*/  @!P0 BRA `(.L_x_89) ;  /* 0x0000005400108947 */ /* 0x014fea0003800000 */
.L_x_188:
[----:B------:R-:W-:Y:S01]  /*5020*/  @!P1 IADD3 R2, P0, PT, R12, 0x580, RZ ;  /* 0x000005800c029810 */ /* 0x000fe20007f1e0ff */
[----:B------:R-:W-:Y:S01]  /*5030*/  VOTEU.ALL UP0, P1 ;  /* 0x0000000000ff7886 */ /* 0x000fe20000800000 */
[----:B------:R-:W-:Y:S01]  /*5040*/  UMOV UR6, 0x0 ;  /* 0x0000000000067882 */ /* 0x000fe20000000000 */
[----:B------:R-:W-:Y:S01]  /*5050*/  UMOV UR7, 0x10000000 ;  /* 0x1000000000077882 */ /* 0x000fe20000000000 */
[----:B------:R-:W-:Y:S01]  /*5060*/  @!P1 R2UR UR5, R2 ;  /* 0x00000000020592ca */ /* 0x000fe200000e0000 */
[----:B------:R-:W-:Y:S01]  /*5070*/  @!P1 IMAD.X R0, RZ, RZ, R13, P0 ;  /* 0x000000ffff009224 */ /* 0x000fe200000e060d */
[----:B------:R-:W-:Y:S01]  /*5080*/  @!UP0 UIADD3 UR18, UPT, UPT, UR34, 0x80, URZ ;  /* 0x0000008022128890 */ /* 0x000fe2000fffe0ff */
[----:B------:R-:W-:Y:S01]  /*5090*/  VIADD R10, R10, 0x1 ;  /* 0x000000010a0a7836 */ /* 0x000fe20000000000 */
        /* <DEDUP_REMOVED lines=16> */
.L_x_190:
[----:B------:R-:W-:Y:S01]  /*51a0*/  @!P1 IADD3 R2, P0, PT, R12, 0x580, RZ ;  /* 0x000005800c029810 */ /* 0x000fe20007f1e0ff */
[----:B------:R-:W-:Y:S01]  /*51b0*/  VOTEU.ALL UP0, P1 ;  /* 0x0000000000ff7886 */ /* 0x000fe20000800000 */
[----:B------:R-:W-:Y:S01]  /*51c0*/  UMOV UR6, 0x0 ;  /* 0x0000000000067882 */ /* 0x000fe20000000000 */
[----:B------:R-:W-:Y:S01]  /*51d0*/  UMOV UR7, 0x10000000 ;  /* 0x1000000000077882 */ /* 0x000fe20000000000 */
[----:B------:R-:W-:Y:S01]  /*51e0*/  @!P1 R2UR UR5, R2 ;  /* 0x00000000020592ca */ /* 0x000fe200000e0000 */
[----:B------:R-:W-:Y:S01]  /*51f0*/  @!P1 IMAD.X R0, RZ, RZ, R13, P0 ;  /* 0x000000ffff009224 */ /* 0x000fe200000e060d */
[----:B------:R-:W-:Y:S01]  /*5200*/  @!UP0 UIADD3 UR10, UPT, UPT, UR34, 0xc0, URZ ;  /* 0x000000c0220a8890 */ /* 0x000fe2000fffe0ff */
[----:B------:R-:W-:Y:S01]  /*5210*/  R2UR UR18, R83 ;  /* 0x00000000531272ca */ /* 0x000fe200000e0000 */
[----:B------:R-:W-:Y:S01]  /*5220*/  @!UP0 UIADD3 UR8, UPT, UPT, UR21, 0x6400, URZ ;  /* 0x0000640015088890 */ /* 0x000fe2000fffe0ff */
[----:B------:R-:W-:Y:S01]  /*5230*/  R2UR UR16, R84 ;  /* 0x00000000541072ca */ /* 0x000fe200000e0000 */
[----:B------:R-:W-:Y:S01]  /*5240*/  @!UP0 UIADD3 UR9, UPT, UPT, UR21, 0xa8, URZ ;  /* 0x000000a815098890 */ /* 0x000fe2000fffe0ff */
[----:B------:R-:W-:Y:S01]  /*5250*/  @!P1 R2UR UR4, R0 ;  /* 0x00000000000492ca */ /* 0x000fe200000e0000 */
[----:B------:R-:W-:Y:S01]  /*5260*/  VOTEU.ALL UP0, P1 ;  /* 0x0000000000ff7886 */ /* 0x000fe20000800000 */
[----:B------:R-:W-:Y:S01]  /*5270*/  UMOV UR11, UR35 ;  /* 0x00000023000b7c82 */ /* 0x000fe20008000000 */
[----:B------:R-:W-:Y:S01]  /*5280*/  UMOV UR12, UR36 ;  /* 0x00000024000c7c82 */ /* 0x000fe20008000000 */
[C---:B------:R-:W-:Y:S01]  /*5290*/  ISETP.NE.AND P0, PT, R10.reuse, 0x2, PT ;  /* 0x000000020a00780c */ /* 0x040fe20003f05270 */
[----:B------:R-:W-:Y:S01]  /*52a0*/  UMOV UR36, UR29 ;  /* 0x0000001d00247c82 */ /* 0x000fe20008000000 */
[----:B-1----:R-:W-:Y:S01]  /*52b0*/  IMAD.U32 R4, RZ, RZ, UR5 ;  /* 0x00000005ff047e24 */ /* 0x002fe2000f8e00ff */
[----:B------:R-:W-:Y:S01]  /*52c0*/  LOP3.LUT R11, R11, 0x1, RZ, 0x3c, !PT ;  /* 0x000000010b0b7812 */ /* 0x000fe200078e3cff */
[----:B------:R-:W-:Y:S01]  /*52d0*/  UPLOP3.LUT UP4, UPT, UPT, UPT, UPT, 0x80, 0x8 ;  /* 0x000000000008789c */ /* 0x000fe20003f8f070 */
[----:B------:R-:W-:Y:S01]  /*52e0*/  SEL R0, RZ, 0x1, P0 ;  /* 0x00000001ff007807 */ /* 0x000fe20000000000 */
[----:B------:R-:W-:Y:S01]  /*52f0*/  UIADD3 UR31, UPT, UPT, UR13, UR18, URZ ;  /* 0x000000120d1f7290 */ /* 0x000fe2000fffe0ff */
[----:B------:R-:W-:Y:S01]  /*5300*/  SEL R10, R10, RZ, P0 ;  /* 0x000000ff0a0a7207 */ /* 0x000fe20000000000 */
[----:B------:R-:W-:Y:S01]  /*5310*/  UIADD3 UR30, UPT, UPT, UR14, UR16, URZ ;  /* 0x000000100e1e7290 */ /* 0x000fe2000fffe0ff */
[----:B------:R-:W-:Y:S01]  /*5320*/  IMAD.U32 R5, RZ, RZ, UR4 ;  /* 0x00000004ff057e24 */ /* 0x000fe2000f8e00ff */
[----:B------:R-:W-:Y:S02]  /*5330*/  @!P1 R2UR UR4, R4 ;  /* 0x00000000040492ca */ /* 0x000fe400000e0000 */
[----:B------:R-:W-:Y:S02]  /*5340*/  LOP3.LUT R9, R9, R0, RZ, 0x3c, !PT ;  /* 0x0000000009097212 */ /* 0x000fe400078e3cff */
[----:B------:R-:W-:Y:S11]  /*5350*/  @!P1 R2UR UR5, R5 ;  /* 0x00000000050592ca */ /* 0x000ff600000e0000 */
[----:B------:R-:W-:Y:S02]  /*5360*/  @!UPT UIADD3 URZ, UPT, UPT, URZ, URZ, URZ ;  /* 0x000000fffffff290 */ /* 0x000fe4000fffe0ff */
[----:B------:R1:W-:Y:S01]  /*5370*/  @!UP0 UTMALDG.3D [UR8], [UR4], desc[UR6] ;  /* 0x00000608040085b4 */ /* 0x0003e20008011000 */
[----:B------:R1:W-:Y:S01]  /*5380*/  @!P1 SYNCS.ARRIVE.TRANS64.RED.A0TR RZ, [UR21+0xa8], R3 ;  /* 0x0000a803ffff99a7 */ /* 0x0003e20008300415 */
[----:B------:R-:W-:Y:S01]  /*5390*/  SYNCS.ARRIVE.TRANS64.RED.A1T0 RZ, [UR43], RZ ;  /* 0x000000ffffff79a7 */ /* 0x000fe2000810042b */
[----:B------:R-:W-:Y:S05]  /*53a0*/  BRA.U UP2, `(.L_x_91) ;  /* 0xfffffff102587547 */ /* 0x000fea000b83ffff */
[----:B-1----:R-:W-:-:S04]  /*53b0*/  SHF.L.U32 R3, R11, 0x1f, RZ ;  /* 0x0000001f0b037819 */ /* 0x002fc800000006ff */
[----:B------:R-:W1:Y:S02]  /*53c0*/  SYNCS.PHASECHK.TRANS64.TRYWAIT P0, [UR21+0xb0], R3 ;  /* 0x0000b003ff0075a7 */ /* 0x000e640008001115 */
[----:B-1----:R-:W-:Y:S05]  /*53d0*/  @!P0 BRA `(.L_x_92) ;  /* 0x0000005000508947 */ /* 0x002fea0003800000 */
.L_x_192:
[----:B------:R-:W2:Y:S02]  /*53e0*/  SYNCS.PHASECHK.TRANS64.TRYWAIT P0, [UR21+0xb8], R3 ;  /* 0x0000b803ff0075a7 */ /* 0x000ea40008001115 */
[----:B--2---:R-:W-:Y:S05]  /*53f0*/  @!P0 BRA `(.L_x_93) ;  /* 0x0000005000608947 */ /* 0x004fea0003800000 */
.L_x_194:
[----:B------:R-:W2:Y:S02]  /*5400*/  SYNCS.PHASECHK.TRANS64.TRYWAIT P0, [UR21+0xc0], R3 ;  /* 0x0000c003ff0075a7 */ /* 0x000ea40008001115 */
[----:B--2---:R-:W-:Y:S05]  /*5410*/  @!P0 BRA `(.L_x_94) ;  /* 0x0000005000708947 */ /* 0x004fea0003800000 */
.L_x_196:
[----:B-1----:R-:W-:-:S07]  /*5420*/  MOV R0, UR21 ;  /* 0x0000001500007c02 */ /* 0x002fce0008000f00 */
.L_x_95:
[----:B-1----:R-:W-:-:S04]  /*5430*/  SHF.L.U32 R3, R11, 0x1f, RZ ;  /* 0x0000001f0b037819 */ /* 0x002fc800000006ff */
[----:B------:R1:W2:Y:S03]  /*5440*/  SYNCS.PHASECHK.TRANS64.TRYWAIT P0, [R0+URZ+0xc8], R3 ;  /* 0x0000c803000075a7 */ /* 0x0002a600080011ff */
[----:B--2---:R-:W-:Y:S05]  /*5450*/  @!P0 NANOSLEEP.SYNCS 0x989680 ;  /* 0x009896800000895d */ /* 0x004fea0003900000 */
[----:B------:R-:W2:Y:S02]  /*5460*/  @!P0 SYNCS.PHASECHK.TRANS64 P0, [R0+URZ+0xc8], R3 ;  /* 0x0000c803000085a7 */ /* 0x000ea400080010ff */
[----:B--23--:R-:W-:Y:S05]  /*5470*/  @P0 EXIT ;  /* 0x000000000000094d */ /* 0x00cfea0003800000 */
[----:B------:R-:W-:Y:S05]  /*5480*/  BRA `(.L_x_95) ;  /* 0xfffffffc00e87947 */ /* 0x000fea000383ffff */
.L_x_80:
[----:B------:R-:W-:-:S06]  /*5490*/  UISETP.GE.AND UP0, UPT, UR18, 0x4, UPT ;  /* 0x000000041200788c */ /* 0x000fcc000bf06270 */
[----:B------:R-:W-:-:S13]  /*54a0*/  PLOP3.LUT P0, PT, PT, PT, UP0, 0x80, 0x8 ;  /* 0x000000000008781c */ /* 0x000fda0003f0f008 */
[----:B-1----:R-:W-:Y:S05]  /*54b0*/  @!P0 EXIT ;  /* 0x000000000000894d */ /* 0x002fea0003800000 */
[----:B------:R-:W1:Y:S08]  /*54c0*/  S2UR UR4, SR_CgaCtaId ;  /* 0x00000000000479c3 */ /* 0x000e700000008800 */
[----:B------:R-:W-:Y:S01]  /*54d0*/  BAR.SYNC.DEFER_BLOCKING 0x6, 0xa0 ;  /* 0x0182800000007b1d */ /* 0x000fe20000010000 */
[C---:B------:R-:W-:Y:S01]  /*54e0*/  IMAD.SHL.U32 R5, R94.reuse, 0x40, RZ ;  /* 0x000000405e057824 */ /* 0x040fe200078e00ff */
[----:B------:R-:W-:Y:S01]  /*54f0*/  SHF.R.U32.HI R3, RZ, 0x1, R94 ;  /* 0x00000001ff037819 */ /* 0x000fe2000001165e */
[C---:B------:R-:W-:Y:S01]  /*5500*/  IMAD.U32 R37, R94.reuse, 0x10000, RZ ;  /* 0x000100005e257824 */ /* 0x040fe200078e00ff */
[C---:B------:R-:W-:Y:S01]  /*5510*/  R2P PR, R94.reuse, 0x6 ;  /* 0x000000065e007804 */ /* 0x040fe20000000000 */
[----:B------:R-:W-:Y:S01]  /*5520*/  IMAD.SHL.U32 R80, R94, 0x20, RZ ;  /* 0x000000205e507824 */ /* 0x000fe200078e00ff */
[----:B------:R-:W-:-:S02]  /*5530*/  UMOV UR44, 0x400 ;  /* 0x00000400002c7882 */ /* 0x000fc40000000000 */
[----:B------:R-:W2:Y:S01]  /*5540*/  LDC.64 R78, c[0x0][0x8b0] ;  /* 0x00022c00ff4e7b82 */ /* 0x000ea20000000a00 */
[C---:B------:R-:W-:Y:S01]  /*5550*/  LOP3.LUT R2, R5.reuse, 0x1c0, RZ, 0xc0, !PT ;  /* 0x000001c005027812 */ /* 0x040fe200078ec0ff */
[----:B------:R-:W-:Y:S01]  /*5560*/  IMAD.MOV.U32 R92, RZ, RZ, 0x20 ;  /* 0x00000020ff5c7424 */ /* 0x000fe200078e00ff */
[----:B------:R-:W-:Y:S01]  /*5570*/  LOP3.LUT R5, R5, 0x200, RZ, 0xc0, !PT ;  /* 0x0000020005057812 */ /* 0x000fe200078ec0ff */
[----:B------:R-:W-:Y:S01]  /*5580*/  IMAD.MOV.U32 R91, RZ, RZ, 0x1 ;  /* 0x00000001ff5b7424 */ /* 0x000fe200078e00ff */
[----:B------:R-:W-:Y:S01]  /*5590*/  LOP3.LUT R3, R2, 0x8, R3, 0xf8, !PT ;  /* 0x0000000802037812 */ /* 0x000fe200078ef803 */
[----:B------:R-:W-:Y:S01]  /*55a0*/  IMAD.SHL.U32 R2, R94, 0x8, RZ ;  /* 0x000000085e027824 */ /* 0x000fe200078e00ff */
[----:B------:R-:W-:Y:S01]  /*55b0*/  LOP3.LUT R37, R37, 0x600000, RZ, 0xc0, !PT ;  /* 0x0060000025257812 */ /* 0x000fe200078ec0ff */
[----:B------:R-:W3:Y:S01]  /*55c0*/  LDC.64 R76, c[0x0][0x8a8] ;  /* 0x00022a00ff4c7b82 */ /* 0x000ee20000000a00 */
[----:B------:R-:W-:Y:S01]  /*55d0*/  LOP3.LUT R80, R5, 0xc00, R80, 0xf8, !PT ;  /* 0x00000c0005507812 */ /* 0x000fe200078ef850 */
[----:B------:R-:W-:Y:S01]  /*55e0*/  IMAD.MOV.U32 R36, RZ, RZ, RZ ;  /* 0x000000ffff247224 */ /* 0x000fe200078e00ff */
[----:B------:R-:W-:Y:S01]  /*55f0*/  LOP3.LUT R3, R3, 0x38, R2, 0x78, !PT ;  /* 0x0000003803037812 */ /* 0x000fe200078e7802 */
[----:B------:R-:W-:Y:S01]  /*5600*/  IMAD.MOV.U32 R90, RZ, RZ, RZ ;  /* 0x000000ffff5a7224 */ /* 0x000fe200078e00ff */
[----:B------:R-:W-:-:S02]  /*5610*/  SEL R93, R92, 0xffffffe0, !P2 ;  /* 0xffffffe05c5d7807 */ /* 0x000fc40005000000 */
[----:B------:R-:W-:Y:S02]  /*5620*/  CS2R R88, SRZ ;  /* 0x0000000000587805 */ /* 0x000fe4000001ff00 */
[----:B------:R-:W-:Y:S01]  /*5630*/  LOP3.LUT R80, R80, R3, RZ, 0xfc, !PT ;  /* 0x0000000350507212 */ /* 0x000fe200078efcff */
[----:B-1----:R-:W-:Y:S01]  /*5640*/  ULEA UR44, UR4, UR44, 0x18 ;  /* 0x0000002c042c7291 */ /* 0x002fe2000f8ec0ff */
[----:B------:R-:W-:Y:S01]  /*5650*/  LOP3.LUT R94, R94, 0x60, RZ, 0xc0, !PT ;  /* 0x000000605e5e7812 */ /* 0x000fe200078ec0ff */
[----:B------:R-:W1:Y:S01]  /*5660*/  LDCU UR59, c[0x0][0x370] ;  /* 0x00006e00ff3b77ac */ /* 0x000e620008000800 */
[----:B------:R-:W-:Y:S01]  /*5670*/  SEL R92, R92, 0xffffffe0, !P1 ;  /* 0xffffffe05c5c7807 */ /* 0x000fe20004800000 */
[----:B------:R-:W-:Y:S01]  /*5680*/  UIADD3 UR4, UPT, UPT, UR44, 0x400, URZ ;  /* 0x000004002c047890 */ /* 0x000fe2000fffe0ff */
[----:B------:R-:W4:Y:S04]  /*5690*/  LDCU UR43, c[0x0][0xb0c] ;  /* 0x00016180ff2b77ac */ /* 0x000f280008000800 */
[----:B------:R-:W1:Y:S01]  /*56a0*/  LDS R0, [UR44+0x190] ;  /* 0x0001902cff007984 */ /* 0x000e620008000800 */
[----:B------:R-:W-:Y:S01]  /*56b0*/  IMAD.U32 R86, RZ, RZ, UR4 ;  /* 0x00000004ff567e24 */ /* 0x000fe2000f8e00ff */
[----:B------:R-:W1:Y:S01]  /*56c0*/  LDCU UR39, c[0x0][0xb30] ;  /* 0x00016600ff2777ac */ /* 0x000e620008000800 */
[----:B------:R-:W1:Y:S01]  /*56d0*/  LDCU.64 UR56, c[0x0][0x888] ;  /* 0x00011100ff3877ac */ /* 0x000e620008000a00 */
[----:B------:R-:W1:Y:S01]  /*56e0*/  LDCU.64 UR40, c[0x0][0xb28] ;  /* 0x00016500ff2877ac */ /* 0x000e620008000a00 */
[----:B------:R-:W1:Y:S01]  /*56f0*/  LDCU.64 UR62, c[0x0][0x890] ;  /* 0x00011200ff3e77ac */ /* 0x000e620008000a00 */
[----:B------:R-:W1:Y:S01]  /*5700*/  LDCU.128 UR52, c[0x0][0xb10] ;  /* 0x00016200ff3477ac */ /* 0x000e620008000c00 */
[----:B------:R-:W1:Y:S01]  /*5710*/  LDCU UR58, c[0x0][0x374] ;  /* 0x00006e80ff3a77ac */ /* 0x000e620008000800 */
[----:B------:R-:W-:Y:S01]  /*5720*/  UMOV UR47, URZ ;  /* 0x000000ff002f7c82 */ /* 0x000fe20008000000 */
[----:B------:R-:W-:Y:S01]  /*5730*/  UMOV UR46, URZ ;  /* 0x000000ff002e7c82 */ /* 0x000fe20008000000 */
[----:B-1234-:R-:W-:-:S07]  /*5740*/  IMAD.IADD R37, R0, 0x1, R37 ;  /* 0x0000000100257824 */ /* 0x01efce00078e0225 */
.L_x_139:
[C---:B------:R-:W-:Y:S02]  /*5750*/  LEA R3, R88.reuse, UR44, 0x3 ;  /* 0x0000002c58037c11 */ /* 0x040fe4000f8e18ff */
[----:B------:R-:W-:Y:S02]  /*5760*/  SHF.L.U32 R0, R89, 0x1f, RZ ;  /* 0x0000001f59007819 */ /* 0x000fe400000006ff */
[----:B------:R-:W-:Y:S02]  /*5770*/  LEA R5, R88, UR44, 0x4 ;  /* 0x0000002c58057c11 */ /* 0x000fe4000f8e20ff */
[----:B-1----:R-:W1:Y:S02]  /*5780*/  SYNCS.PHASECHK.TRANS64.TRYWAIT P0, [R3+URZ+0xe0], R0 ;  /* 0x0000e000030075a7 */ /* 0x002e6400080011ff */
[----:B-1----:R-:W-:Y:S05]  /*5790*/  @!P0 BRA `(.L_x_96) ;  /* 0x0000004c00a88947 */ /* 0x002fea0003800000 */
.L_x_197:
[----:B------:R-:W2:Y:S01]  /*57a0*/  LDS.128 R4, [R5+0x170] ;  /* 0x0001700005047984 */ /* 0x000ea20000000c00 */
[----:B------:R-:W-:Y:S01]  /*57b0*/  UISETP.GE.AND UP0, UPT, UR42, 0x1, UPT ;  /* 0x000000012a00788c */ /* 0x000fe2000bf06270 */
[----:B------:R-:W-:Y:S01]  /*57c0*/  @!PT LDS RZ, [RZ] ;  /* 0x00000000fffff984 */ /* 0x000fe20000000800 */
[----:B------:R-:W-:Y:S01]  /*57d0*/  @!PT LDS RZ, [RZ] ;  /* 0x00000000fffff984 */ /* 0x000fe20000000800 */
[----:B------:R-:W-:Y:S01]  /*57e0*/  @!PT LDS RZ, [RZ] ;  /* 0x00000000fffff984 */ /* 0x000fe20000000800 */
[----:B------:R-:W-:Y:S01]  /*57f0*/  @!PT LDS RZ, [RZ] ;  /* 0x00000000fffff984 */ /* 0x000fe20000000800 */
[----:B------:R3:W-:Y:S06]  /*5800*/  MEMBAR.ALL.CTA ;  /* 0x0000000000007992 */ /* 0x0007ec0000008000 */
[----:B---3--:R-:W3:Y:S01]  /*5810*/  FENCE.VIEW.ASYNC.S ;  /* 0x00000000000073c6 */ /* 0x008ee20000000000 */
[----:B--2---:R-:W-:Y:S11]  /*5820*/  LOP3.LUT P0, RZ, R6, 0x1, RZ, 0xc0, !PT ;  /* 0x0000000106ff7812 */ /* 0x004ff6000780c0ff */
[----:B------:R-:W-:Y:S02]  /*5830*/  @!UPT UIADD3 URZ, UPT, UPT, URZ, URZ, URZ ;  /* 0x000000fffffff290 */ /* 0x000fe4000fffe0ff */
[----:B---3--:R-:W-:Y:S01]  /*5840*/  VOTEU.ANY UP1, P0 ;  /* 0x0000000000ff7886 */ /* 0x008fe20000020100 */
[----:B------:R-:W-:Y:S01]  /*5850*/  PLOP3.LUT P0, PT, PT, PT, UP1, 0x80, 0x8 ;  /* 0x000000000008781c */ /* 0x000fe20003f0f018 */
[----:B------:R-:W-:Y:S11]  /*5860*/  UP2UR UR61, UPR, URZ, 0x2 ;  /* 0x00000002ff3d7883 */ /* 0x000ff60008000000 */
[----:B------:R-:W-:Y:S01]  /*5870*/  @!UPT UIADD3 URZ, UPT, UPT, URZ, URZ, URZ ;  /* 0x000000fffffff290 */ /* 0x000fe2000fffe0ff */
[----:B-1----:R-:W-:Y:S02]  /*5880*/  @P0 SHF.R.U32.HI R0, RZ, 0x10, R5 ;  /* 0x00000010ff000819 */ /* 0x002fe40000011605 */
        /* <DEDUP_REMOVED lines=12> */
[----:B------:R-:W2:Y:S01]  /*5950*/  LDCU UR12, c[0x0][0xb20] ;  /* 0x00016400ff0c77ac */ /* 0x000ea20008000800 */
[----:B------:R-:W-:Y:S02]  /*5960*/  UIMAD.WIDE.U32 UR4, UR58, UR55, URZ ;  /* 0x000000373a0472a5 */ /* 0x000fe4000f8e00ff */
[----:B------:R-:W-:Y:S02]  /*5970*/  UIMAD.WIDE.U32 UR6, UR59, UR52, URZ ;  /* 0x000000343b0672a5 */ /* 0x000fe4000f8e00ff */
[----:B------:R-:W-:Y:S02]  /*5980*/  UISETP.NE.AND UP0, UPT, UR54, 0x1, UPT ;  /* 0x000000013600788c */ /* 0x000fe4000bf05270 */
[----:B------:R-:W-:Y:S02]  /*5990*/  UIMAD.WIDE.U32 UR8, UR37, UR55, URZ ;  /* 0x00000037250872a5 */ /* 0x000fe4000f8e00ff */
[----:B------:R-:W-:Y:S02]  /*59a0*/  UIMAD.WIDE.U32 UR10, UR38, UR52, URZ ;  /* 0x00000034260a72a5 */ /* 0x000fe4000f8e00ff */
[----:B------:R-:W-:Y:S02]  /*59b0*/  UISETP.NE.AND UP1, UPT, UR43, 0x1, UPT ;  /* 0x000000012b00788c */ /* 0x000fe4000bf25270 */
[----:B------:R-:W-:Y:S01]  /*59c0*/  UISETP.NE.AND UP2, UPT, UR42, 0x1, UPT ;  /* 0x000000012a00788c */ /* 0x000fe2000bf45270 */
[----:B------:R-:W-:Y:S02]  /*59d0*/  UMOV UR4, UR5 ;  /* 0x0000000500047c82 */ /* 0x000fe40008000000 */
[----:B--2---:R-:W-:Y:S03]  /*59e0*/  USHF.R.U32.HI UR5, URZ, UR12, UR4 ;  /* 0x0000000cff057299 */ /* 0x004fe60008011604 */
[----:B------:R-:W-:Y:S02]  /*59f0*/  UMOV UR4, UR7 ;  /* 0x0000000700047c82 */ /* 0x000fe40008000000 */
[----:B------:R-:W-:Y:S02]  /*5a00*/  USHF.R.U32.HI UR7, URZ, UR53, UR4 ;  /* 0x00000035ff077299 */ /* 0x000fe40008011604 */
[----:B------:R-:W-:Y:S02]  /*5a10*/  USEL UR4, UR58, UR5, !UP0 ;  /* 0x000000053a047287 */ /* 0x000fe4000c000000 */
[----:B------:R-:W-:Y:S01]  /*5a20*/  USEL UR7, UR59, UR7, !UP1 ;  /* 0x000000073b077287 */ /* 0x000fe2000c800000 */
[----:B------:R-:W-:Y:S01]  /*5a30*/  UMOV UR5, UR9 ;  /* 0x0000000900057c82 */ /* 0x000fe20008000000 */
[----:B------:R-:W-:Y:S02]  /*5a40*/  UIMAD.WIDE.U32 UR8, UR4, UR40, URZ ;  /* 0x00000028040872a5 */ /* 0x000fe4000f8e00ff */
[----:B------:R-:W-:Y:S03]  /*5a50*/  USHF.R.U32.HI UR6, URZ, UR12, UR5 ;  /* 0x0000000cff067299 */ /* 0x000fe60008011605 */
[----:B------:R-:W-:Y:S01]  /*5a60*/  UMOV UR5, UR11 ;  /* 0x0000000b00057c82 */ /* 0x000fe20008000000 */
[----:B------:R-:W-:Y:S02]  /*5a70*/  UIMAD.WIDE.U32 UR10, UR7, UR40, URZ ;  /* 0x00000028070a72a5 */ /* 0x000fe4000f8e00ff */
[----:B------:R-:W-:Y:S02]  /*5a80*/  USHF.R.U32.HI UR12, URZ, UR53, UR5 ;  /* 0x00000035ff0c7299 */ /* 0x000fe40008011605 */
[----:B------:R-:W-:Y:S01]  /*5a90*/  USEL UR6, UR37, UR6, !UP0 ;  /* 0x0000000625067287 */ /* 0x000fe2000c000000 */
[----:B------:R-:W-:Y:S02]  /*5aa0*/  UMOV UR5, UR9 ;  /* 0x0000000900057c82 */ /* 0x000fe40008000000 */
[----:B------:R-:W-:Y:S01]  /*5ab0*/  UMOV UR10, UR11 ;  /* 0x0000000b000a7c82 */ /* 0x000fe20008000000 */
[----:B------:R-:W-:Y:S02]  /*5ac0*/  @UP2 USHF.R.U32.HI UR4, URZ, UR41, UR5 ;  /* 0x00000029ff042299 */ /* 0x000fe40008011605 */
[----:B------:R-:W-:Y:S02]  /*5ad0*/  @UP2 USHF.R.U32.HI UR7, URZ, UR41, UR10 ;  /* 0x00000029ff072299 */ /* 0x000fe4000801160a */
[----:B------:R-:W-:Y:S02]  /*5ae0*/  UIMAD UR4, UR42, UR4, URZ ;  /* 0x000000042a0472a4 */ /* 0x000fe4000f8e02ff */
[----:B------:R-:W-:Y:S02]  /*5af0*/  UIMAD.WIDE.U32 UR10, UR6, UR40, URZ ;  /* 0x00000028060a72a5 */ /* 0x000fe4000f8e00ff */
[----:B------:R-:W-:Y:S02]  /*5b00*/  USEL UR5, UR38, UR12, !UP1 ;  /* 0x0000000c26057287 */ /* 0x000fe4000c800000 */
[----:B------:R-:W-:Y:S02]  /*5b10*/  UIMAD UR8, UR42, UR7, URZ ;  /* 0x000000072a0872a4 */ /* 0x000fe4000f8e02ff */
[----:B------:R-:W-:Y:S03]  /*5b20*/  UISETP.GE.AND UP0, UPT, UR6, UR4, UPT ;  /* 0x000000040600728c */ /* 0x000fe6000bf06270 */
[----:B------:R-:W-:Y:S01]  /*5b30*/  UMOV UR4, UR11 ;  /* 0x0000000b00047c82 */ /* 0x000fe20008000000 */
[----:B------:R-:W-:Y:S02]  /*5b40*/  UISETP.GE.OR UP0, UPT, UR5, UR8, UP0 ;  /* 0x000000080500728c */ /* 0x000fe40008706670 */
[----:B------:R-:W-:Y:S02]  /*5b50*/  USHF.R.U32.HI UR4, URZ, UR41, UR4 ;  /* 0x00000029ff047299 */ /* 0x000fe40008011604 */
[----:B------:R-:W-:Y:S02]  /*5b60*/  UIMAD.WIDE.U32 UR8, UR5, UR40, URZ ;  /* 0x00000028050872a5 */ /* 0x000fe4000f8e00ff */
[----:B------:R-:W-:Y:S02]  /*5b70*/  USEL UR11, UR6, UR4, !UP2 ;  /* 0x00000004060b7287 */ /* 0x000fe4000d000000 */
[----:B------:R-:W-:Y:S02]  /*5b80*/  UIADD3 UR8, UPT, UPT, -UR5, URZ, URZ ;  /* 0x000000ff05087290 */ /* 0x000fe4000fffe1ff */
[----:B------:R-:W-:Y:S01]  /*5b90*/  UIADD3 UR10, UPT, UPT, -UR11, URZ, URZ ;  /* 0x000000ff0b0a7290 */ /* 0x000fe2000fffe1ff */
[----:B------:R-:W-:Y:S01]  /*5ba0*/  @!UP0 UMOV UR4, UR9 ;  /* 0x0000000900048c82 */ /* 0x000fe20008000000 */
[----:B------:R-:W-:Y:S02]  /*5bb0*/  UIADD3 UR9, UPT, UPT, -UR6, URZ, URZ ;  /* 0x000000ff06097290 */ /* 0x000fe4000fffe1ff */
[----:B------:R-:W-:Y:S02]  /*5bc0*/  @!UP0 USHF.R.U32.HI UR4, URZ, UR41, UR4 ;  /* 0x00000029ff048299 */ /* 0x000fe40008011604 */
[----:B------:R-:W-:Y:S02]  /*5bd0*/  UIMAD UR10, UR42, UR10, UR6 ;  /* 0x0000000a2a0a72a4 */ /* 0x000fe4000f8e0206 */
[----:B------:R-:W-:Y:S04]  /*5be0*/  @!UP0 USEL UR4, UR5, UR4, !UP2 ;  /* 0x0000000405048287 */ /* 0x000fe8000d000000 */
[----:B------:R-:W-:Y:S02]  /*5bf0*/  @!UP0 UIMAD UR10, UR7, UR10, UR4 ;  /* 0x0000000a070a82a4 */ /* 0x000fe4000f8e0204 */
[----:B------:R-:W-:Y:S02]  /*5c00*/  @!UP0 UIADD3 UR11, UPT, UPT, UR11, -UR4, URZ ;  /* 0x800000040b0b8290 */ /* 0x000fe4000fffe0ff */
[----:B------:R-:W-:Y:S02]  /*5c10*/  UIMAD UR7, UR43, UR8, UR38 ;  /* 0x000000082b0772a4 */ /* 0x000fe4000f8e0226 */
[----:B------:R-:W-:Y:S02]  /*5c20*/  @!UP0 UIMAD UR6, UR11, UR42, UR5 ;  /* 0x0000002a0b0682a4 */ /* 0x000fe4000f8e0205 */
[----:B------:R-:W-:Y:S01]  /*5c30*/  UIMAD UR4, UR54, UR9, UR37 ;  /* 0x00000009360472a4 */ /* 0x000fe2000f8e0225 */
[----:B------:R-:W-:Y:S02]  /*5c40*/  @!UP0 UMOV UR5, UR10 ;  /* 0x0000000a00058c82 */ /* 0x000fe40008000000 */
[----:B------:R-:W-:Y:S02]  /*5c50*/  UIMAD UR38, UR5, UR43, UR7 ;  /* 0x0000002b052672a4 */ /* 0x000fe4000f8e0207 */
[----:B------:R-:W-:Y:S11]  /*5c60*/  UIMAD UR37, UR6, UR54, UR4 ;  /* 0x00000036062572a4 */ /* 0x000ff6000f8e0204 */
[----:B------:R-:W-:Y:S01]  /*5c70*/  @!UPT UIADD3 URZ, UPT, UPT, URZ, URZ, URZ ;  /* 0x000000fffffff290 */ /* 0x000fe2000fffe0ff */
.L_x_97:
[----:B------:R-:W-:Y:S01]  /*5c80*/  UISETP.NE.AND UP0, UPT, UR39, 0x1, UPT ;  /* 0x000000012700788c */ /* 0x000fe2000bf05270 */
[----:B------:R-:W-:Y:S01]  /*5c90*/  LOP3.LUT P0, RZ, R86, 0x3f0, RZ, 0xc0, !PT ;  /* 0x000003f056ff7812 */ /* 0x000fe2000780c0ff */
[----:B------:R-:W-:Y:S01]  /*5ca0*/  USHF.L.U32 UR50, UR30, 0x6, URZ ;  /* 0x000000061e327899 */ /* 0x000fe200080006ff */
[----:B------:R-:W-:Y:S01]  /*5cb0*/  BSSY.RECONVERGENT B6, `(.L_x_98) ;  /* 0x0000034000067945 */ /* 0x000fe20003800200 */
[----:B------:R-:W-:Y:S01]  /*5cc0*/  USHF.L.U32 UR49, UR31, 0x8, URZ ;  /* 0x000000081f317899 */ /* 0x000fe200080006ff */
[----:B------:R-:W-:Y:S06]  /*5cd0*/  IADD3 R88, PT, PT, R88, 0x1, RZ ;  /* 0x0000000158587810 */ /* 0x000fec0007ffe0ff */
[----:B------:R-:W2:Y:S01]  /*5ce0*/  @!UP0 LDCU.128 UR12, c[0x0][0xb10] ;  /* 0x00016200ff0c87ac */ /* 0x000ea20008000c00 */
[----:B------:R-:W3:Y:S01]  /*5cf0*/  @!UP0 LDCU UR5, c[0x0][0xb0c] ;  /* 0x00016180ff0587ac */ /* 0x000ee20008000800 */
[----:B------:R-:W4:Y:S01]  /*5d00*/  @!UP0 LDCU UR10, c[0x0][0xb20] ;  /* 0x00016400ff0a87ac */ /* 0x000f220008000800 */
[----:B--2---:R-:W-:Y:S02]  /*5d10*/  UIMAD.WIDE.U32 UR8, UR38, UR12, URZ ;  /* 0x0000000c260872a5 */ /* 0x004fe4000f8e00ff */
[----:B------:R-:W-:Y:S02]  /*5d20*/  UIMAD.WIDE.U32 UR6, UR37, UR15, URZ ;  /* 0x0000000f250672a5 */ /* 0x000fe4000f8e00ff */
[----:B------:R-:W-:Y:S03]  /*5d30*/  @!UP0 UISETP.NE.AND UP1, UPT, UR14, 0x1, UPT ;  /* 0x000000010e00888c */ /* 0x000fe6000bf25270 */
[----:B------:R-:W-:Y:S01]  /*5d40*/  @!UP0 UMOV UR4, UR9 ;  /* 0x0000000900048c82 */ /* 0x000fe20008000000 */
[----:B---3--:R-:W-:Y:S02]  /*5d50*/  @!UP0 UISETP.NE.AND UP2, UPT, UR5, 0x1, UPT ;  /* 0x000000010500888c */ /* 0x008fe4000bf45270 */
[----:B------:R-:W-:Y:S01]  /*5d60*/  @!UP0 USHF.R.U32.HI UR4, URZ, UR13, UR4 ;  /* 0x0000000dff048299 */ /* 0x000fe20008011604 */
[----:B------:R-:W-:Y:S02]  /*5d70*/  @!UP0 UMOV UR6, UR7 ;  /* 0x0000000700068c82 */ /* 0x000fe40008000000 */
[----:B----4-:R-:W-:Y:S02]  /*5d80*/  @!UP0 USHF.R.U32.HI UR6, URZ, UR10, UR6 ;  /* 0x0000000aff068299 */ /* 0x010fe40008011606 */
[----:B------:R-:W-:Y:S02]  /*5d90*/  @!UP0 USEL UR7, UR38, UR4, !UP2 ;  /* 0x0000000426078287 */ /* 0x000fe4000d000000 */
[----:B------:R-:W-:Y:S04]  /*5da0*/  @!UP0 USEL UR6, UR37, UR6, !UP1 ;  /* 0x0000000625068287 */ /* 0x000fe8000c800000 */
[----:B------:R-:W-:Y:S02]  /*5db0*/  @!UP0 UIADD3 UR4, UPT, UPT, -UR7, UR6, URZ ;  /* 0x0000000607048290 */ /* 0x000fe4000fffe1ff */
[----:B------:R-:W-:Y:S02]  /*5dc0*/  @!UP0 UIADD3 UR6, UPT, UPT, UR7, -UR6, URZ ;  /* 0x8000000607068290 */ /* 0x000fe4000fffe0ff */
[----:B------:R-:W-:Y:S02]  /*5dd0*/  @!UP0 UIMAD UR38, UR4, UR5, UR38 ;  /* 0x00000005042682a4 */ /* 0x000fe4000f8e0226 */
[----:B------:R-:W-:Y:S01]  /*5de0*/  @!UP0 UIMAD UR37, UR6, UR14, UR37 ;  /* 0x0000000e062582a4 */ /* 0x000fe2000f8e0225 */
[----:B------:R-:W-:Y:S11]  /*5df0*/  @!P0 BRA `(.L_x_99) ;  /* 0x00000000007c8947 */ /* 0x000ff60003800000 */
[----:B------:R-:W2:Y:S01]  /*5e00*/  LDCU.64 UR8, c[0x4][0x80] ;  /* 0x01001000ff0877ac */ /* 0x000ea20008000a00 */
[----:B------:R-:W-:Y:S01]  /*5e10*/  MOV R2, 0x0 ;  /* 0x0000000000027802 */ /* 0x000fe20000000f00 */
[----:B------:R-:W-:Y:S02]  /*5e20*/  HFMA2 R12, -RZ, RZ, 0, 5.9604644775390625e-08 ;  /* 0x00000001ff0c7431 */ /* 0x000fe400000001ff */
[----:B------:R-:W-:Y:S01]  /*5e30*/  IMAD.MOV.U32 R8, RZ, RZ, 0x70 ;  /* 0x00000070ff087424 */ /* 0x000fe200078e00ff */
[----:B------:R3:W4:Y:S01]  /*5e40*/  LDC.64 R14, c[0x4][R2] ;  /* 0x01000000020e7b82 */ /* 0x0007220000000a00 */
[----:B------:R-:W1:Y:S01]  /*5e50*/  LDCU.64 UR6, c[0x4][0x88] ;  /* 0x01001100ff0677ac */ /* 0x000e620008000a00 */
[----:B------:R-:W-:Y:S01]  /*5e60*/  IMAD.MOV.U32 R13, RZ, RZ, RZ ;  /* 0x000000ffff0d7224 */ /* 0x000fe200078e00ff */
[----:B------:R-:W1:Y:S01]  /*5e70*/  LDCU.64 UR4, c[0x4][0x8] ;  /* 0x01000100ff0477ac */ /* 0x000e620008000a00 */
[----:B--2---:R-:W-:Y:S01]  /*5e80*/  MOV R5, UR9 ;  /* 0x0000000900057c02 */ /* 0x004fe20008000f00 */
[----:B------:R-:W-:Y:S01]  /*5e90*/  IMAD.U32 R4, RZ, RZ, UR8 ;  /* 0x00000008ff047e24 */ /* 0x000fe2000f8e00ff */
[----:B-1----:R-:W-:Y:S01]  /*5ea0*/  MOV R7, UR7 ;  /* 0x0000000700077c02 */ /* 0x002fe20008000f00 */
[----:B------:R-:W-:Y:S01]  /*5eb0*/  IMAD.U32 R6, RZ, RZ, UR6 ;  /* 0x00000006ff067e24 */ /* 0x000fe2000f8e00ff */
[----:B------:R-:W-:Y:S01]  /*5ec0*/  MOV R11, UR5 ;  /* 0x00000005000b7c02 */ /* 0x000fe20008000f00 */
[----:B------:R-:W-:Y:S02]  /*5ed0*/  IMAD.U32 R10, RZ, RZ, UR4 ;  /* 0x00000004ff0a7e24 */ /* 0x000fe4000f8e00ff */
[----:B------:R-:W-:Y:S07]  /*5ee0*/  LEPC R20, `(.L_x_100) ;  /* 0x000000001014794e */ /* 0x000fee0000000000 */
[----:B---345:R-:W-:Y:S05]  /*5ef0*/  CALL.ABS.NOINC R14 ;  /* 0x000000000e007343 */ /* 0x038fea0003c00000 */
.L_x_100:
[----:B------:R-:W1:Y:S01]  /*5f00*/  LDCU.64 UR8, c[0x4][0x80] ;  /* 0x01001000ff0877ac */ /* 0x000e620008000a00 */
[----:B------:R-:W2:Y:S01]  /*5f10*/  LDC.64 R2, c[0x4][R2] ;  /* 0x0100000002027b82 */ /* 0x000ea20000000a00 */
[----:B------:R-:W-:Y:S02]  /*5f20*/  HFMA2 R12, -RZ, RZ, 0, 5.9604644775390625e-08 ;  /* 0x00000001ff0c7431 */ /* 0x000fe400000001ff */
[----:B------:R-:W-:Y:S02]  /*5f30*/  IMAD.MOV.U32 R8, RZ, RZ, 0x70 ;  /* 0x00000070ff087424 */ /* 0x000fe400078e00ff */
[----:B------:R-:W-:Y:S01]  /*5f40*/  IMAD.MOV.U32 R13, RZ, RZ, RZ ;  /* 0x000000ffff0d7224 */ /* 0x000fe200078e00ff */
[----:B------:R-:W3:Y:S01]  /*5f50*/  LDCU.64 UR6, c[0x4][0x88] ;  /* 0x01001100ff0677ac */ /* 0x000ee20008000a00 */
[----:B------:R-:W4:Y:S01]  /*5f60*/  LDCU.64 UR4, c[0x4][0x8] ;  /* 0x01000100ff0477ac */ /* 0x000f220008000a00 */
[----:B-1----:R-:W-:Y:S02]  /*5f70*/  MOV R4, UR8 ;  /* 0x0000000800047c02 */ /* 0x002fe40008000f00 */
[----:B------:R-:W-:Y:S02]  /*5f80*/  MOV R5, UR9 ;  /* 0x0000000900057c02 */ /* 0x000fe40008000f00 */
[----:B---3--:R-:W-:Y:S01]  /*5f90*/  MOV R7, UR7 ;  /* 0x0000000700077c02 */ /* 0x008fe20008000f00 */
[----:B------:R-:W-:Y:S01]  /*5fa0*/  IMAD.U32 R6, RZ, RZ, UR6 ;  /* 0x00000006ff067e24 */ /* 0x000fe2000f8e00ff */
[----:B----4-:R-:W-:Y:S01]  /*5fb0*/  MOV R11, UR5 ;  /* 0x00000005000b7c02 */ /* 0x010fe20008000f00 */
[----:B------:R-:W-:Y:S02]  /*5fc0*/  IMAD.U32 R10, RZ, RZ, UR4 ;  /* 0x00000004ff0a7e24 */ /* 0x000fe4000f8e00ff */
[----:B------:R-:W-:Y:S07]  /*5fd0*/  LEPC R20, `(.L_x_99) ;  /* 0x000000001014794e */ /* 0x000fee0000000000 */
[----:B--2---:R-:W-:Y:S05]  /*5fe0*/  CALL.ABS.NOINC R2 ;  /* 0x0000000002007343 */ /* 0x004fea0003c00000 */
.L_x_99:
[----:B------:R-:W-:Y:S05]  /*5ff0*/  BSYNC.RECONVERGENT B6 ;  /* 0x0000000000067941 */ /* 0x000fea0003800200 */
.L_x_98:
[----:B------:R-:W-:Y:S01]  /*6000*/  R2UR UR4, R85 ;  /* 0x00000000550472ca */ /* 0x000fe200000e0000 */
[----:B------:R-:W-:Y:S01]  /*6010*/  UISETP.NE.U32.AND UP0, UPT, UR62, URZ, UPT ;  /* 0x000000ff3e00728c */ /* 0x000fe2000bf05070 */
[----:B------:R-:W-:Y:S02]  /*6020*/  ISETP.NE.U32.AND P4, PT, R78, RZ, PT ;  /* 0x000000ff4e00720c */ /* 0x000fe40003f85070 */
[----:B------:R-:W-:Y:S01]  /*6030*/  ISETP.NE.U32.AND P2, PT, RZ, UR56, PT ;  /* 0x00000038ff007c0c */ /* 0x000fe2000bf45070 */
[----:B------:R-:W-:Y:S01]  /*6040*/  UISETP.NE.AND.EX UP1, UPT, UR63, URZ, UPT, UP0 ;  /* 0x000000ff3f00728c */ /* 0x000fe2000bf25300 */
[----:B------:R-:W-:Y:S01]  /*6050*/  ISETP.NE.AND.EX P4, PT, R79, RZ, PT, P4 ;  /* 0x000000ff4f00720c */ /* 0x000fe20003f85340 */
[----:B------:R-:W-:Y:S01]  /*6060*/  UPLOP3.LUT UP0, UPT, UPT, UPT, UPT, 0x40, 0x4 ;  /* 0x000000000004789c */ /* 0x000fe20003f0e870 */
[----:B------:R-:W-:Y:S05]  /*6070*/  ISETP.NE.AND.EX P2, PT, RZ, UR57, PT, P2 ;  /* 0x00000039ff007c0c */ /* 0x000fea000bf45320 */
[----:B------:R-:W-:Y:S06]  /*6080*/  UISETP.NE.AND UP2, UPT, UR4, URZ, UPT ;  /* 0x000000ff0400728c */ /* 0x000fec000bf45270 */
[----:B------:R-:W-:Y:S05]  /*6090*/  PLOP3.LUT P1, PT, PT, PT, UP2, 0x80, 0x8 ;  /* 0x000000000008781c */ /* 0x000fea0003f2f028 */
[----:B------:R-:W-:Y:S06]  /*60a0*/  @UP2 UPLOP3.LUT UP0, UPT, UPT, UPT, UP1, 0x80, 0x8 ;  /* 0x000000000008289c */ /* 0x000fec0003f0f010 */
[----:B------:R-:W-:Y:S01]  /*60b0*/  PLOP3.LUT P0, PT, PT, PT, UP0, 0x80, 0x8 ;  /* 0x000000000008781c */ /* 0x000fe20003f0f008 */
[----:B------:R-:W-:Y:S01]  /*60c0*/  @!UPT UIADD3 URZ, UPT, UPT, URZ, URZ, URZ ;  /* 0x000000fffffff290 */ /* 0x000fe2000fffe0ff */
[----:B------:R-:W-:Y:S11]  /*60d0*/  BRA.U !UP1, `(.L_x_101) ;  /* 0x00000001093c7547 */ /* 0x000ff6000b800000 */
[----:B------:R-:W-:Y:S01]  /*60e0*/  UISETP.NE.U32.AND UP0, UPT, UR56, URZ, UPT ;  /* 0x000000ff3800728c */ /* 0x000fe2000bf05070 */
[----:B-1----:R-:W-:Y:S01]  /*60f0*/  HFMA2 R0, -RZ, RZ, 0, 5.9604644775390625e-08 ;  /* 0x00000001ff007431 */ /* 0x002fe200000001ff */
[----:B------:R-:W1:Y:S01]  /*6100*/  LDCU.64 UR8, c[0x0][0x358] ;  /* 0x00006b00ff0877ac */ /* 0x000e620008000a00 */
[----:B------:R-:W-:Y:S01]  /*6110*/  IMAD.MOV.U32 R81, RZ, RZ, 0x1 ;  /* 0x00000001ff517424 */ /* 0x000fe200078e00ff */
[----:B------:R-:W-:Y:S06]  /*6120*/  UISETP.NE.AND.EX UP0, UPT, UR57, URZ, UPT, UP0 ;  /* 0x000000ff3900728c */ /* 0x000fec000bf05300 */
        /* <DEDUP_REMOVED lines=9> */
[----:B--23--:R-:W-:Y:S02]  /*61c0*/  @!P3 IMAD.U32 R41, RZ, RZ, UR4 ;  /* 0x00000004ff29be24 */ /* 0x00cfe4000f8e00ff */
.L_x_101:
[----:B------:R-:W-:Y:S05]  /*61d0*/  @!P4 BRA `(.L_x_102) ;  /* 0x000000000024c947 */ /* 0x000fea0003800000 */
[----:B------:R-:W-:Y:S01]  /*61e0*/  ISETP.NE.U32.AND P3, PT, R76, RZ, PT ;  /* 0x000000ff4c00720c */ /* 0x000fe20003f65070 */
[----:B------:R-:W2:Y:S03]  /*61f0*/  LDCU.64 UR4, c[0x0][0x358] ;  /* 0x00006b00ff0477ac */ /* 0x000ea60008000a00 */
[----:B------:R-:W-:Y:S11]  /*6200*/  ISETP.NE.AND.EX P3, PT, R77, RZ, PT, P3 ;  /* 0x000000ff4d00720c */ /* 0x000ff60003f65330 */
[----:B------:R-:W-:Y:S02]  /*6210*/  @!UPT UIADD3 URZ, UPT, UPT, URZ, URZ, URZ ;  /* 0x000000fffffff290 */ /* 0x000fe4000fffe0ff */
[----:B------:R-:W3:Y:S01]  /*6220*/  @P3 LDC.64 R2, c[0x0][0x8a8] ;  /* 0x00022a00ff023b82 */ /* 0x000ee20000000a00 */
[----:B-1----:R-:W-:Y:S04]  /*6230*/  @P3 IMAD R0, R78, UR36, RZ ;  /* 0x000000244e003c24 */ /* 0x002fe8000f8e02ff */
[----:B---3--:R-:W-:Y:S05]  /*6240*/  @P3 IMAD.WIDE R2, R0, 0x4, R2 ;  /* 0x0000000400023825 */ /* 0x008fea00078e0202 */
[----:B--2--5:R2:W5:Y:S02]  /*6250*/  @P3 LDG.E R38, desc[UR4][R2.64] ;  /* 0x0000000402263981 */ /* 0x024564000c1e1900 */
[----:B--2---:R-:W3:Y:S02]  /*6260*/  @!P3 LDC R38, c[0x0][0x8a0] ;  /* 0x00022800ff26bb82 */ /* 0x004ee40000000800 */
.L_x_102:
[----:B-----5:R-:W-:Y:S01]  /*6270*/  FSETP.NEU.AND P3, PT, R41, RZ, PT ;  /* 0x000000ff2900720b */ /* 0x020fe20003f6d000 */
[----:B------:R-:W-:Y:S01]  /*6280*/  IMAD.SHL.U32 R47, R80, 0x2, RZ ;  /* 0x00000002502f7824 */ /* 0x000fe200078e00ff */
[----:B------:R-:W-:Y:S01]  /*6290*/  SEL R5, RZ, 0xffffffff, P2 ;  /* 0xffffffffff057807 */ /* 0x000fe20001000000 */
[----:B------:R-:W-:Y:S01]  /*62a0*/  BSSY B1, `(.L_x_103) ;  /* 0x0000044000017945 */ /* 0x000fe20003800000 */
[----:B------:R-:W-:Y:S01]  /*62b0*/  @P1 LOP3.LUT P2, RZ, R81, 0xff, RZ, 0xc0, !PT ;  /* 0x000000ff51ff1812 */ /* 0x000fe2000784c0ff */
[----:B------:R-:W-:Y:S01]  /*62c0*/  VIADD R97, R47, UR44 ;  /* 0x0000002c2f617c36 */ /* 0x000fe20008000000 */
[----:B------:R-:W-:Y:S01]  /*62d0*/  @P1 SEL R2, RZ, 0xffffffff, P3 ;  /* 0xffffffffff021807 */ /* 0x000fe20001800000 */
[----:B------:R-:W-:Y:S01]  /*62e0*/  IMAD.MOV.U32 R60, RZ, RZ, 0x1 ;  /* 0x00000001ff3c7424 */ /* 0x000fe200078e00ff */
[----:B------:R-:W-:Y:S01]  /*62f0*/  LOP3.LUT R91, R91, 0x1, RZ, 0x3c, !PT ;  /* 0x000000015b5b7812 */ /* 0x000fe200078e3cff */
[----:B------:R-:W-:Y:S01]  /*6300*/  IMAD.MOV.U32 R46, RZ, RZ, RZ ;  /* 0x000000ffff2e7224 */ /* 0x000fe200078e00ff */
[----:B------:R-:W-:Y:S02]  /*6310*/  @P0 SEL R2, R5, R2, !P2 ;  /* 0x0000000205020207 */ /* 0x000fe40005000000 */
[----:B------:R-:W-:Y:S02]  /*6320*/  CS2R R74, SRZ ;  /* 0x00000000004a7805 */ /* 0x000fe4000001ff00 */
[----:B------:R-:W-:Y:S02]  /*6330*/  LEA R98, R36, UR44, 0x3 ;  /* 0x0000002c24627c11 */ /* 0x000fe4000f8e18ff */
[----:B------:R-:W-:Y:S02]  /*6340*/  CS2R R72, SRZ ;  /* 0x0000000000487805 */ /* 0x000fe4000001ff00 */
[----:B------:R-:W-:Y:S02]  /*6350*/  @P1 LOP3.LUT R2, R2, 0x1, RZ, 0xc0, !PT ;  /* 0x0000000102021812 */ /* 0x000fe400078ec0ff */
[----:B------:R-:W-:Y:S02]  /*6360*/  CS2R R66, SRZ ;  /* 0x0000000000427805 */ /* 0x000fe4000001ff00 */
[----:B------:R-:W-:Y:S02]  /*6370*/  SHF.L.U32 R3, R90, 0x1f, RZ ;  /* 0x0000001f5a037819 */ /* 0x000fe400000006ff */
[----:B------:R-:W-:Y:S02]  /*6380*/  CS2R R64, SRZ ;  /* 0x0000000000407805 */ /* 0x000fe4000001ff00 */
[----:B------:R-:W-:Y:S02]  /*6390*/  ISETP.NE.U32.OR P6, PT, R2, 0x1, !P1 ;  /* 0x000000010200780c */ /* 0x000fe40004fc5470 */
[----:B------:R-:W-:Y:S02]  /*63a0*/  CS2R R58, SRZ ;  /* 0x00000000003a7805 */ /* 0x000fe4000001ff00 */
[----:B------:R-:W-:Y:S02]  /*63b0*/  PLOP3.LUT P2, PT, PT, PT, UP1, 0x80, 0x8 ;  /* 0x000000000008781c */ /* 0x000fe40003f4f018 */
[----:B------:R-:W-:Y:S02]  /*63c0*/  CS2R R56, SRZ ;  /* 0x0000000000387805 */ /* 0x000fe4000001ff00 */
[----:B------:R-:W-:Y:S02]  /*63d0*/  LEA.HI R39, R36, R36, RZ, 0x1 ;  /* 0x0000002424277211 */ /* 0x000fe400078f08ff */
[----:B------:R-:W-:Y:S02]  /*63e0*/  CS2R R50, SRZ ;  /* 0x0000000000327805 */ /* 0x000fe4000001ff00 */
[----:B------:R-:W-:Y:S02]  /*63f0*/  LOP3.LUT P4, R87, R81, 0xff, RZ, 0xc0, !PT ;  /* 0x000000ff51577812 */ /* 0x000fe4000788c0ff */
[----:B------:R-:W-:Y:S02]  /*6400*/  CS2R R48, SRZ ;  /* 0x0000000000307805 */ /* 0x000fe4000001ff00 */
[----:B------:R-:W-:Y:S01]  /*6410*/  SEL R2, RZ, 0xffffffff, P3 ;  /* 0xffffffffff027807 */ /* 0x000fe20001800000 */
[C---:B-1----:R-:W-:Y:S01]  /*6420*/  IMAD.SHL.U32 R0, R39.reuse, 0x80, RZ ;  /* 0x0000008027007824 */ /* 0x042fe200078e00ff */
[----:B------:R-:W-:Y:S01]  /*6430*/  LOP3.LUT R39, R39, 0xffe, RZ, 0xc0, !PT ;  /* 0x00000ffe27277812 */ /* 0x000fe200078ec0ff */
[----:B------:R-:W-:Y:S01]  /*6440*/  VIADD R99, R97, 0x400 ;  /* 0x0000040061637836 */ /* 0x000fe20000000000 */
[----:B------:R-:W-:Y:S01]  /*6450*/  P2R R95, PR, RZ, 0x40 ;  /* 0x00000040ff5f7803 */ /* 0x000fe20000000000 */
[----:B------:R-:W-:Y:S01]  /*6460*/  IMAD.IADD R96, R92, 0x1, R97 ;  /* 0x000000015c607824 */ /* 0x000fe200078e0261 */
[----:B------:R-:W-:Y:S01]  /*6470*/  @P6 SHF.L.U32 R4, R91, 0x1f, RZ ;  /* 0x0000001f5b046819 */ /* 0x000fe200000006ff */
[----:B------:R-:W-:Y:S01]  /*6480*/  IMAD.IADD R39, R36, 0x1, -R39 ;  /* 0x0000000124277824 */ /* 0x000fe200078e0a27 */
[----:B------:R-:W-:Y:S02]  /*6490*/  @P2 SEL R2, R5, R2, !P4 ;  /* 0x0000000205022207 */ /* 0x000fe40006000000 */
[----:B------:R-:W1:Y:S01]  /*64a0*/  @P6 SYNCS.PHASECHK.TRANS64.TRYWAIT P1, [UR44+0x90], R4 ;  /* 0x00009004ff0065a7 */ /* 0x000e62000802112c */
[----:B------:R-:W-:Y:S02]  /*64b0*/  LOP3.LUT R0, R0, 0xffffff00, RZ, 0xc0, !PT ;  /* 0xffffff0000007812 */ /* 0x000fe400078ec0ff */
[----:B------:R-:W-:Y:S03]  /*64c0*/  LOP3.LUT R2, R2, 0x1, RZ, 0xc0, !PT ;  /* 0x0000000102027812 */ /* 0x000fe600078ec0ff */
[----:B------:R-:W-:Y:S01]  /*64d0*/  IMAD.IADD R0, R37, 0x1, R0 ;  /* 0x0000000125007824 */ /* 0x000fe200078e0200 */
[----:B------:R-:W-:Y:S03]  /*64e0*/  ISETP.NE.U32.AND P5, PT, R2, 0x1, PT ;  /* 0x000000010200780c */ /* 0x000fe60003fa5070 */
[----:B------:R-:W-:Y:S01]  /*64f0*/  IMAD R39, R39, 0x100000, R0 ;  /* 0x0010000027277824 */ /* 0x000fe200078e0200 */
[----:B------:R-:W-:Y:S01]  /*6500*/  P2R R61, PR, RZ, 0x20 ;  /* 0x00000020ff3d7803 */ /* 0x000fe20000000000 */
[----:B------:R2:W4:Y:S01]  /*6510*/  SYNCS.PHASECHK.TRANS64.TRYWAIT P0, [R98+URZ+0x100], R3 ;  /* 0x00010003620075a7 */ /* 0x00052200080011ff */
[----:B-1----:R-:W-:Y:S01]  /*6520*/  @P6 SEL R60, RZ, 0x1, !P1 ;  /* 0x00000001ff3c6807 */ /* 0x002fe20004800000 */
[----:B--2---:R-:W-:Y:S06]  /*6530*/  @!P6 BRA `(.L_x_104) ;  /* 0x000000000068e947 */ /* 0x004fec0003800000 */
[C---:B------:R-:W-:Y:S01]  /*6540*/  @P5 IMAD R5, R93.reuse, 0x2, R99 ;  /* 0x000000025d055824 */ /* 0x040fe200078e0263 */
[----:B------:R-:W-:Y:S01]  /*6550*/  ISETP.NE.AND P1, PT, R60, RZ, PT ;  /* 0x000000ff3c00720c */ /* 0x000fe20003f25270 */
[----:B------:R-:W-:Y:S01]  /*6560*/  @P5 IMAD R2, R93, 0x2, R97 ;  /* 0x000000025d025824 */ /* 0x000fe200078e0261 */
[----:B------:R-:W-:Y:S01]  /*6570*/  BSSY B0, `(.L_x_105) ;  /* 0x000000e000007945 */ /* 0x000fe20003800000 */
[----:B------:R-:W-:Y:S01]  /*6580*/  IMAD.MOV.U32 R74, RZ, RZ, RZ ;  /* 0x000000ffff4a7224 */ /* 0x000fe200078e00ff */
[----:B------:R-:W-:Y:S01]  /*6590*/  CS2R R66, SRZ ;  /* 0x0000000000427805 */ /* 0x000fe2000001ff00 */
[----:B------:R-:W-:Y:S01]  /*65a0*/  @P5 IMAD.IADD R4, R92, 0x1, R5 ;  /* 0x000000015c045824 */ /* 0x000fe200078e0205 */
[----:B------:R-:W-:Y:S02]  /*65b0*/  CS2R R64, SRZ ;  /* 0x0000000000407805 */ /* 0x000fe4000001ff00 */
[----:B------:R-:W-:Y:S02]  /*65c0*/  CS2R R72, SRZ ;  /* 0x0000000000487805 */ /* 0x000fe4000001ff00 */
[----:B------:R-:W-:Y:S02]  /*65d0*/  CS2R R50, SRZ ;  /* 0x0000000000327805 */ /* 0x000fe4000001ff00 */
[----:B------:R-:W-:Y:S02]  /*65e0*/  CS2R R48, SRZ ;  /* 0x0000000000307805 */ /* 0x000fe4000001ff00 */
[----:B------:R-:W-:Y:S02]  /*65f0*/  CS2R R58, SRZ ;  /* 0x00000000003a7805 */ /* 0x000fe4000001ff00 */
[----:B------:R-:W-:Y:S01]  /*6600*/  CS2R R56, SRZ ;  /* 0x0000000000387805 */ /* 0x000fe2000001ff00 */
[----:B------:R-:W-:Y:S06]  /*6610*/  @P1 BRA `(.L_x_106) ;  /* 0x00000000000c1947 */ /* 0x000fec0003800000 */
[----:B------:R-:W-:Y:S04]  /*6620*/  SHF.L.U32 R5, R91, 0x1f, RZ ;  /* 0x0000001f5b057819 */ /* 0x000fe800000006ff */
[----:B------:R-:W1:Y:S02]  /*6630*/  SYNCS.PHASECHK.TRANS64.TRYWAIT P1, [UR44+0x90], R5 ;  /* 0x00009005ff0075a7 */ /* 0x000e64000802112c */
[----:B-1----:R-:W-:Y:S05]  /*6640*/  @!P1 BRA `(.L_x_107) ;  /* 0x0000004000109947 */ /* 0x002fea0003800000 */
.L_x_106:
[----:B------:R-:W-:Y:S05]  /*6650*/  BSYNC B0 ;  /* 0x0000000000007941 */ /* 0x000fea0003800000 */
.L_x_105:
[----:B------:R-:W-:Y:S01]  /*6660*/  ISETP.NE.AND P1, PT, R61, RZ, PT ;  /* 0x000000ff3d00720c */ /* 0x000fe20003f25270 */
[----:B------:R-:W-:Y:S11]  /*6670*/  HFMA2 R46, -RZ, RZ, 0, 5.9604644775390625e-08 ;  /* 0x00000001ff2e7431 */ /* 0x000ff600000001ff */
[----:B------:R-:W-:Y:S01]  /*6680*/  @!UPT UIADD3 URZ, UPT, UPT, URZ, URZ, URZ ;  /* 0x000000fffffff290 */ /* 0x000fe2000fffe0ff */
[----:B------:R-:W-:Y:S05]  /*6690*/  @P1 WARPSYNC.ALL ;  /* 0x0000000000001948 */ /* 0x000fea0003800000 */
[----:B------:R2:W1:Y:S04]  /*66a0*/  @P1 LDSM.16.M88.4 R64, [R2+0x400] ;  /* 0x000400000240183b */ /* 0x0004680000000200 */
[----:B------:R2:W1:Y:S04]  /*66b0*/  @P1 LDSM.16.M88.4 R72, [R4] ;  /* 0x000000000448183b */ /* 0x0004680000000200 */
[----:B------:R2:W1:Y:S04]  /*66c0*/  @P1 LDSM.16.M88.4 R48, [R47+UR44+0x400] ;  /* 0x0004002c2f30183b */ /* 0x0004680008000200 */
[----:B------:R2:W1:Y:S02]  /*66d0*/  @P1 LDSM.16.M88.4 R56, [R96+0x400] ;  /* 0x000400006038183b */ /* 0x0004640000000200 */
.L_x_104:
[----:B------:R-:W-:Y:S05]  /*66e0*/  BSYNC B1 ;  /* 0x0000000000017941 */ /* 0x000fea0003800000 */
.L_x_103:
[----:B-1----:R-:W-:Y:S04]  /*66f0*/  SHF.R.U32.HI R5, RZ, 0x15, R39 ;  /* 0x00000015ff057819 */ /* 0x002fe80000011627 */
[----:B------:R-:W-:Y:S01]  /*6700*/  LOP3.LUT P1, RZ, R5, 0x3, R82, 0x48, !PT ;  /* 0x0000000305ff7812 */ /* 0x000fe20007824852 */
[----:B------:R-:W-:Y:S01]  /*6710*/  @!UPT UIADD3 URZ, UPT, UPT, URZ, URZ, URZ ;  /* 0x000000fffffff290 */ /* 0x000fe2000fffe0ff */
[----:B----4-:R-:W-:Y:S11]  /*6720*/  @P0 BRA `(.L_x_108) ;  /* 0x0000000000080947 */ /* 0x010ff60003800000 */
[----:B------:R-:W1:Y:S02]  /*6730*/  SYNCS.PHASECHK.TRANS64.TRYWAIT P0, [R98+URZ+0x100], R3 ;  /* 0x00010003620075a7 */ /* 0x000e6400080011ff */
[----:B-1----:R-:W-:Y:S05]  /*6740*/  @!P0 BRA `(.L_x_109) ;  /* 0x0000003c00e88947 */ /* 0x002fea0003800000 */
.L_x_108:
[----:B------:R-:W-:Y:S05]  /*6750*/  @!P1 BRA `(.L_x_110) ;  /* 0x0000000000409947 */ /* 0x000fea0003800000 */
[----:B------:R-:W4:Y:S01]  /*6760*/  LDCU.64 UR8, c[0x4][0x70] ;  /* 0x01000e00ff0877ac */ /* 0x000f220008000a00 */
[----:B-1----:R-:W-:Y:S01]  /*6770*/  MOV R3, 0x0 ;  /* 0x0000000000037802 */ /* 0x002fe20000000f00 */
[----:B------:R-:W-:Y:S02]  /*6780*/  HFMA2 R12, -RZ, RZ, 0, 5.9604644775390625e-08 ;  /* 0x00000001ff0c7431 */ /* 0x000fe400000001ff */
[----:B------:R-:W-:Y:S02]  /*6790*/  IMAD.MOV.U32 R8, RZ, RZ, 0x192 ;  /* 0x00000192ff087424 */ /* 0x000fe400078e00ff */
[----:B------:R-:W-:Y:S01]  /*67a0*/  IMAD.MOV.U32 R13, RZ, RZ, RZ ;  /* 0x000000ffff0d7224 */ /* 0x000fe200078e00ff */
[----:B------:R-:W1:Y:S01]  /*67b0*/  LDCU.64 UR6, c[0x4][0x78] ;  /* 0x01000f00ff0677ac */ /* 0x000e620008000a00 */
[----:B--2---:R-:W2:Y:S01]  /*67c0*/  LDC.64 R2, c[0x4][R3] ;  /* 0x0100000003027b82 */ /* 0x004ea20000000a00 */
[----:B------:R-:W5:Y:S01]  /*67d0*/  LDCU.64 UR4, c[0x4][0x10] ;  /* 0x01000200ff0477ac */ /* 0x000f620008000a00 */
[----:B----4-:R-:W-:Y:S01]  /*67e0*/  MOV R5, UR9 ;  /* 0x0000000900057c02 */ /* 0x010fe20008000f00 */
[----:B------:R-:W-:Y:S01]  /*67f0*/  IMAD.U32 R4, RZ, RZ, UR8 ;  /* 0x00000008ff047e24 */ /* 0x000fe2000f8e00ff */
[----:B-1----:R-:W-:Y:S01]  /*6800*/  MOV R7, UR7 ;  /* 0x0000000700077c02 */ /* 0x002fe20008000f00 */
[----:B------:R-:W-:Y:S01]  /*6810*/  IMAD.U32 R6, RZ, RZ, UR6 ;  /* 0x00000006ff067e24 */ /* 0x000fe2000f8e00ff */
[----:B-----5:R-:W-:Y:S01]  /*6820*/  MOV R11, UR5 ;  /* 0x00000005000b7c02 */ /* 0x020fe20008000f00 */
[----:B------:R-:W-:Y:S02]  /*6830*/  IMAD.U32 R10, RZ, RZ, UR4 ;  /* 0x00000004ff0a7e24 */ /* 0x000fe4000f8e00ff */
[----:B------:R-:W-:Y:S07]  /*6840*/  LEPC R20, `(.L_x_110) ;  /* 0x000000001014794e */ /* 0x000fee0000000000 */
[----:B--23--:R-:W-:Y:S05]  /*6850*/  CALL.ABS.NOINC R2 ;  /* 0x0000000002007343 */ /* 0x00cfea0003c00000 */
.L_x_110:
[----:B------:R-:W-:Y:S05]  /*6860*/  WARPSYNC.ALL ;  /* 0x0000000000007948 */ /* 0x000fea0003800000 */
[----:B------:R-:W-:Y:S01]  /*6870*/  R2UR UR4, R39 ;  /* 0x00000000270472ca */ /* 0x000fe200000e0000 */
[--C-:B------:R-:W-:Y:S01]  /*6880*/  HADD2.F32 R40, -RZ, R48.reuse.H0_H0 ;  /* 0x20000030ff287230 */ /* 0x100fe20000004100 */
[----:B------:R-:W-:Y:S01]  /*6890*/  SHF.L.U32 R62, R93, 0x1, RZ ;  /* 0x000000015d3e7819 */ /* 0x000fe200000006ff */
[----:B------:R-:W-:Y:S01]  /*68a0*/  HADD2.F32 R43, -RZ, R48.H1_H1 ;  /* 0x30000030ff2b7230 */ /* 0x000fe20000004100 */
[----:B------:R-:W-:Y:S01]  /*68b0*/  ISETP.NE.AND P0, PT, R94, RZ, PT ;  /* 0x000000ff5e00720c */ /* 0x000fe20003f05270 */
[----:B------:R-:W-:Y:S01]  /*68c0*/  HADD2.F32 R42, -RZ, R49.H0_H0 ;  /* 0x20000031ff2a7230 */ /* 0x000fe20000004100 */
[----:B------:R-:W-:Y:S01]  /*68d0*/  IADD3 R99, PT, PT, R99, R62, RZ ;  /* 0x0000003e63637210 */ /* 0x000fe20007ffe0ff */
[----:B------:R-:W-:Y:S01]  /*68e0*/  HADD2.F32 R45, -RZ, R51.H0_H0 ;  /* 0x20000033ff2d7230 */ /* 0x000fe20000004100 */
[----:B------:R-:W-:Y:S02]  /*68f0*/  BSSY.RECONVERGENT B0, `(.L_x_111) ;  /* 0x0000085000007945 */ /* 0x000fe40003800200 */
[----:B------:R-:W-:Y:S03]  /*6900*/  IADD3 R100, PT, PT, R92, R99, RZ ;  /* 0x000000635c647210 */ /* 0x000fe60007ffe0ff */
[----:B--2---:R-:W3:Y:S02]  /*6910*/  LDTM.16dp256bit.x8 R4, tmem[UR4] ;  /* 0x00000004000479ee */ /* 0x004ee400081a0000 */
[C---:B---3--:R-:W-:Y:S01]  /*6920*/  FMUL R0, R38.reuse, R4 ;  /* 0x0000000426007220 */ /* 0x048fe20000400000 */
[C---:B------:R-:W-:Y:S01]  /*6930*/  FMUL R2, R38.reuse, R5 ;  /* 0x0000000526027220 */ /* 0x040fe20000400000 */
[C---:B-1----:R-:W-:Y:S01]  /*6940*/  FMUL R3, R38.reuse, R6 ;  /* 0x0000000626037220 */ /* 0x042fe20000400000 */
[C---:B------:R-:W-:Y:S01]  /*6950*/  FMUL R7, R38.reuse, R7 ;  /* 0x0000000726077220 */ /* 0x040fe20000400000 */
[C---:B------:R-:W-:Y:S01]  /*6960*/  FFMA R0, R41.reuse, R40, R0 ;  /* 0x0000002829007223 */ /* 0x040fe20000000000 */
[----:B------:R-:W-:Y:S02]  /*6970*/  HADD2.F32 R40, -RZ, R49.H1_H1 ;  /* 0x30000031ff287230 */ /* 0x000fe40000004100 */
[C---:B------:R-:W-:Y:S01]  /*6980*/  FFMA R2, R41.reuse, R43, R2 ;  /* 0x0000002b29027223 */ /* 0x040fe20000000002 */
[C---:B------:R-:W-:Y:S01]  /*6990*/  FFMA R3, R41.reuse, R42, R3 ;  /* 0x0000002a29037223 */ /* 0x040fe20000000003 */
[--C-:B------:R-:W-:Y:S02]  /*69a0*/  HADD2.F32 R43, -RZ, R50.reuse.H0_H0 ;  /* 0x20000032ff2b7230 */ /* 0x100fe40000004100 */
[----:B------:R-:W-:Y:S01]  /*69b0*/  FMUL R4, R38, R8 ;  /* 0x0000000826047220 */ /* 0x000fe20000400000 */
[----:B------:R-:W-:Y:S01]  /*69c0*/  HADD2.F32 R42, -RZ, R50.H1_H1 ;  /* 0x30000032ff2a7230 */ /* 0x000fe20000004100 */
[----:B------:R-:W-:Y:S01]  /*69d0*/  F2FP.F16.F32.PACK_AB R52, R2, R0 ;  /* 0x000000000234723e */ /* 0x000fe200000000ff */
[C---:B------:R-:W-:Y:S01]  /*69e0*/  FFMA R7, R41.reuse, R40, R7 ;  /* 0x0000002829077223 */ /* 0x040fe20000000007 */
[----:B------:R-:W-:Y:S01]  /*69f0*/  FFMA R4, R41, R43, R4 ;  /* 0x0000002b29047223 */ /* 0x000fe20000000004 */
[C---:B------:R-:W-:Y:S01]  /*6a00*/  FMUL R5, R38.reuse, R9 ;  /* 0x0000000926057220 */ /* 0x040fe20000400000 */
[C---:B------:R-:W-:Y:S01]  /*6a10*/  FMUL R6, R38.reuse, R10 ;  /* 0x0000000a26067220 */ /* 0x040fe20000400000 */
[----:B------:R-:W-:Y:S01]  /*6a20*/  HADD2.F32 R40, -RZ, R51.H1_H1 ;  /* 0x30000033ff287230 */ /* 0x000fe20000004100 */
[----:B------:R-:W-:Y:S01]  /*6a30*/  F2FP.F16.F32.PACK_AB R53, R7, R3 ;  /* 0x000000030735723e */ /* 0x000fe200000000ff */
[C---:B------:R-:W-:Y:S01]  /*6a40*/  FFMA R5, R41.reuse, R42, R5 ;  /* 0x0000002a29057223 */ /* 0x040fe20000000005 */
[----:B------:R-:W-:Y:S01]  /*6a50*/  FFMA R6, R41, R45, R6 ;  /* 0x0000002d29067223 */ /* 0x000fe20000000006 */
[C---:B------:R-:W-:Y:S01]  /*6a60*/  FMUL R11, R38.reuse, R11 ;  /* 0x0000000b260b7220 */ /* 0x040fe20000400000 */
[--C-:B------:R-:W-:Y:S02]  /*6a70*/  HADD2.F32 R43, -RZ, R56.reuse.H0_H0 ;  /* 0x20000038ff2b7230 */ /* 0x100fe40000004100 */
[C---:B------:R-:W-:Y:S01]  /*6a80*/  FMUL R8, R38.reuse, R12 ;  /* 0x0000000c26087220 */ /* 0x040fe20000400000 */
[----:B------:R-:W-:Y:S01]  /*6a90*/  F2FP.F16.F32.PACK_AB R54, R5, R4 ;  /* 0x000000040536723e */ /* 0x000fe200000000ff */
[C---:B------:R-:W-:Y:S01]  /*6aa0*/  FFMA R11, R41.reuse, R40, R11 ;  /* 0x00000028290b7223 */ /* 0x040fe2000000000b */
[----:B------:R-:W-:Y:S02]  /*6ab0*/  HADD2.F32 R40, -RZ, R56.H1_H1 ;  /* 0x30000038ff287230 */ /* 0x000fe40000004100 */
[----:B------:R-:W-:Y:S01]  /*6ac0*/  FFMA R8, R41, R43, R8 ;  /* 0x0000002b29087223 */ /* 0x000fe20000000008 */
[C---:B------:R-:W-:Y:S01]  /*6ad0*/  FMUL R9, R38.reuse, R13 ;  /* 0x0000000d26097220 */ /* 0x040fe20000400000 */
[--C-:B------:R-:W-:Y:S01]  /*6ae0*/  HADD2.F32 R45, -RZ, R57.reuse.H0_H0 ;  /* 0x20000039ff2d7230 */ /* 0x100fe20000004100 */
[----:B------:R-:W-:Y:S01]  /*6af0*/  F2FP.F16.F32.PACK_AB R55, R11, R6 ;  /* 0x000000060b37723e */ /* 0x000fe200000000ff */
[C---:B------:R-:W-:Y:S01]  /*6b00*/  FMUL R10, R38.reuse, R14 ;  /* 0x0000000e260a7220 */ /* 0x040fe20000400000 */
[----:B------:R-:W-:Y:S02]  /*6b10*/  HADD2.F32 R42, -RZ, R57.H1_H1 ;  /* 0x30000039ff2a7230 */ /* 0x000fe40000004100 */
[C---:B------:R-:W-:Y:S01]  /*6b20*/  FFMA R9, R41.reuse, R40, R9 ;  /* 0x0000002829097223 */ /* 0x040fe20000000009 */
[C---:B------:R-:W-:Y:S01]  /*6b30*/  FMUL R15, R38.reuse, R15 ;  /* 0x0000000f260f7220 */ /* 0x040fe20000400000 */
[----:B------:R1:W-:Y:S01]  /*6b40*/  STSM.16.M88.4 [R97+0x400], R52 ;  /* 0x0004003461007844 */ /* 0x0003e20000000200 */
[----:B------:R-:W-:Y:S01]  /*6b50*/  FFMA R10, R41, R45, R10 ;  /* 0x0000002d290a7223 */ /* 0x000fe2000000000a */
[--C-:B------:R-:W-:Y:S01]  /*6b60*/  HADD2.F32 R40, -RZ, R58.reuse.H0_H0 ;  /* 0x2000003aff287230 */ /* 0x100fe20000004100 */
[----:B------:R-:W-:Y:S01]  /*6b70*/  F2FP.F16.F32.PACK_AB R68, R9, R8 ;  /* 0x000000080944723e */ /* 0x000fe200000000ff */
[----:B------:R-:W-:Y:S01]  /*6b80*/  FFMA R15, R41, R42, R15 ;  /* 0x0000002a290f7223 */ /* 0x000fe2000000000f */
[C---:B------:R-:W-:Y:S01]  /*6b90*/  FMUL R12, R38.reuse, R16 ;  /* 0x00000010260c7220 */ /* 0x040fe20000400000 */
[----:B------:R-:W-:Y:S02]  /*6ba0*/  HADD2.F32 R42, -RZ, R58.H1_H1 ;  /* 0x3000003aff2a7230 */ /* 0x000fe40000004100 */
[C---:B------:R-:W-:Y:S01]  /*6bb0*/  FMUL R13, R38.reuse, R17 ;  /* 0x00000011260d7220 */ /* 0x040fe20000400000 */
[--C-:B------:R-:W-:Y:S01]  /*6bc0*/  HADD2.F32 R43, -RZ, R59.reuse.H0_H0 ;  /* 0x2000003bff2b7230 */ /* 0x100fe20000004100 */
[----:B------:R-:W-:Y:S01]  /*6bd0*/  F2FP.F16.F32.PACK_AB R69, R15, R10 ;  /* 0x0000000a0f45723e */ /* 0x000fe200000000ff */
[C---:B------:R-:W-:Y:S01]  /*6be0*/  FFMA R12, R41.reuse, R40, R12 ;  /* 0x00000028290c7223 */ /* 0x040fe2000000000c */
[----:B------:R-:W-:Y:S01]  /*6bf0*/  FFMA R13, R41, R42, R13 ;  /* 0x0000002a290d7223 */ /* 0x000fe2000000000d */
[C---:B------:R-:W-:Y:S01]  /*6c00*/  FMUL R14, R38.reuse, R18 ;  /* 0x00000012260e7220 */ /* 0x040fe20000400000 */
[----:B------:R-:W-:Y:S02]  /*6c10*/  HADD2.F32 R40, -RZ, R59.H1_H1 ;  /* 0x3000003bff287230 */ /* 0x000fe40000004100 */
[C---:B------:R-:W-:Y:S01]  /*6c20*/  FMUL R19, R38.reuse, R19 ;  /* 0x0000001326137220 */ /* 0x040fe20000400000 */
[C---:B------:R-:W-:Y:S01]  /*6c30*/  FMUL R16, R38.reuse, R20 ;  /* 0x0000001426107220 */ /* 0x040fe20000400000 */
[----:B------:R-:W-:Y:S01]  /*6c40*/  F2FP.F16.F32.PACK_AB R70, R13, R12 ;  /* 0x0000000c0d46723e */ /* 0x000fe200000000ff */
[C---:B------:R-:W-:Y:S01]  /*6c50*/  FFMA R14, R41.reuse, R43, R14 ;  /* 0x0000002b290e7223 */ /* 0x040fe2000000000e */
[--C-:B------:R-:W-:Y:S02]  /*6c60*/  HADD2.F32 R43, -RZ, R64.reuse.H0_H0 ;  /* 0x20000040ff2b7230 */ /* 0x100fe40000004100 */
[C---:B------:R-:W-:Y:S01]  /*6c70*/  FFMA R19, R41.reuse, R40, R19 ;  /* 0x0000002829137223 */ /* 0x040fe20000000013 */
[----:B------:R-:W-:Y:S02]  /*6c80*/  HADD2.F32 R42, -RZ, R64.H1_H1 ;  /* 0x30000040ff2a7230 */ /* 0x000fe40000004100 */
[C---:B------:R-:W-:Y:S01]  /*6c90*/  FMUL R17, R38.reuse, R21 ;  /* 0x0000001526117220 */ /* 0x040fe20000400000 */
[--C-:B------:R-:W-:Y:S02]  /*6ca0*/  HADD2.F32 R45, -RZ, R65.reuse.H0_H0 ;  /* 0x20000041ff2d7230 */ /* 0x100fe40000004100 */
[----:B------:R-:W-:Y:S01]  /*6cb0*/  FFMA R16, R41, R43, R16 ;  /* 0x0000002b29107223 */ /* 0x000fe20000000010 */
[----:B------:R-:W-:Y:S01]  /*6cc0*/  F2FP.F16.F32.PACK_AB R71, R19, R14 ;  /* 0x0000000e1347723e */ /* 0x000fe200000000ff */
[----:B------:R-:W-:Y:S01]  /*6cd0*/  FFMA R17, R41, R42, R17 ;  /* 0x0000002a29117223 */ /* 0x000fe20000000011 */
[C---:B------:R-:W-:Y:S01]  /*6ce0*/  FMUL R18, R38.reuse, R22 ;  /* 0x0000001626127220 */ /* 0x040fe20000400000 */
[----:B------:R-:W-:Y:S02]  /*6cf0*/  HADD2.F32 R40, -RZ, R65.H1_H1 ;  /* 0x30000041ff287230 */ /* 0x000fe40000004100 */
[C---:B------:R-:W-:Y:S01]  /*6d00*/  FMUL R23, R38.reuse, R23 ;  /* 0x0000001726177220 */ /* 0x040fe20000400000 */
[----:B------:R1:W-:Y:S01]  /*6d10*/  STSM.16.M88.4 [R96+0x400], R68 ;  /* 0x0004004460007844 */ /* 0x0003e20000000200 */
[----:B------:R-:W-:Y:S01]  /*6d20*/  F2FP.F16.F32.PACK_AB R104, R17, R16 ;  /* 0x000000101168723e */ /* 0x000fe200000000ff */
[C---:B------:R-:W-:Y:S01]  /*6d30*/  FFMA R18, R41.reuse, R45, R18 ;  /* 0x0000002d29127223 */ /* 0x040fe20000000012 */
[----:B------:R-:W-:Y:S01]  /*6d40*/  FFMA R23, R41, R40, R23 ;  /* 0x0000002829177223 */ /* 0x000fe20000000017 */
[--C-:B------:R-:W-:Y:S02]  /*6d50*/  HADD2.F32 R43, -RZ, R66.reuse.H0_H0 ;  /* 0x20000042ff2b7230 */ /* 0x100fe40000004100 */
[C---:B------:R-:W-:Y:S01]  /*6d60*/  FMUL R20, R38.reuse, R24 ;  /* 0x0000001826147220 */ /* 0x040fe20000400000 */
[----:B------:R-:W-:Y:S02]  /*6d70*/  HADD2.F32 R40, -RZ, R66.H1_H1 ;  /* 0x30000042ff287230 */ /* 0x000fe40000004100 */
[C---:B------:R-:W-:Y:S01]  /*6d80*/  FMUL R21, R38.reuse, R25 ;  /* 0x0000001926157220 */ /* 0x040fe20000400000 */
[--C-:B------:R-:W-:Y:S01]  /*6d90*/  HADD2.F32 R45, -RZ, R67.reuse.H0_H0 ;  /* 0x20000043ff2d7230 */ /* 0x100fe20000004100 */
[----:B------:R-:W-:Y:S01]  /*6da0*/  F2FP.F16.F32.PACK_AB R105, R23, R18 ;  /* 0x000000121769723e */ /* 0x000fe200000000ff */
[C---:B------:R-:W-:Y:S01]  /*6db0*/  FFMA R20, R41.reuse, R43, R20 ;  /* 0x0000002b29147223 */ /* 0x040fe20000000014 */
[C---:B------:R-:W-:Y:S01]  /*6dc0*/  FFMA R21, R41.reuse, R40, R21 ;  /* 0x0000002829157223 */ /* 0x040fe20000000015 */
[C---:B------:R-:W-:Y:S01]  /*6dd0*/  FMUL R22, R38.reuse, R26 ;  /* 0x0000001a26167220 */ /* 0x040fe20000400000 */
[----:B------:R-:W-:Y:S02]  /*6de0*/  HADD2.F32 R42, -RZ, R67.H1_H1 ;  /* 0x30000043ff2a7230 */ /* 0x000fe40000004100 */
[C---:B------:R-:W-:Y:S01]  /*6df0*/  FMUL R27, R38.reuse, R27 ;  /* 0x0000001b261b7220 */ /* 0x040fe20000400000 */
[--C-:B------:R-:W-:Y:S02]  /*6e00*/  HADD2.F32 R40, -RZ, R72.reuse.H0_H0 ;  /* 0x20000048ff287230 */ /* 0x100fe40000004100 */
[C---:B------:R-:W-:Y:S01]  /*6e10*/  FFMA R22, R41.reuse, R45, R22 ;  /* 0x0000002d29167223 */ /* 0x040fe20000000016 */
[C---:B------:R-:W-:Y:S01]  /*6e20*/  FMUL R24, R38.reuse, R28 ;  /* 0x0000001c26187220 */ /* 0x040fe20000400000 */
[C---:B------:R-:W-:Y:S01]  /*6e30*/  FFMA R27, R41.reuse, R42, R27 ;  /* 0x0000002a291b7223 */ /* 0x040fe2000000001b */
[----:B------:R-:W-:Y:S02]  /*6e40*/  HADD2.F32 R42, -RZ, R72.H1_H1 ;  /* 0x30000048ff2a7230 */ /* 0x000fe40000004100 */
[C---:B------:R-:W-:Y:S01]  /*6e50*/  FMUL R25, R38.reuse, R29 ;  /* 0x0000001d26197220 */ /* 0x040fe20000400000 */
[--C-:B------:R-:W-:Y:S02]  /*6e60*/  HADD2.F32 R43, -RZ, R73.reuse.H0_H0 ;  /* 0x20000049ff2b7230 */ /* 0x100fe40000004100 */
[C---:B------:R-:W-:Y:S01]  /*6e70*/  FMUL R26, R38.reuse, R30 ;  /* 0x0000001e261a7220 */ /* 0x040fe20000400000 */
[C---:B------:R-:W-:Y:S01]  /*6e80*/  FFMA R24, R41.reuse, R40, R24 ;  /* 0x0000002829187223 */ /* 0x040fe20000000018 */
[----:B------:R-:W-:Y:S02]  /*6e90*/  HADD2.F32 R40, -RZ, R73.H1_H1 ;  /* 0x30000049ff287230 */ /* 0x000fe40000004100 */
[C---:B------:R-:W-:Y:S01]  /*6ea0*/  FFMA R25, R41.reuse, R42, R25 ;  /* 0x0000002a29197223 */ /* 0x040fe20000000019 */
[C---:B------:R-:W-:Y:S01]  /*6eb0*/  FMUL R31, R38.reuse, R31 ;  /* 0x0000001f261f7220 */ /* 0x040fe20000400000 */
[C---:B------:R-:W-:Y:S01]  /*6ec0*/  FFMA R26, R41.reuse, R43, R26 ;  /* 0x0000002b291a7223 */ /* 0x040fe2000000001a */
[--C-:B------:R-:W-:Y:S02]  /*6ed0*/  HADD2.F32 R43, -RZ, R74.reuse.H0_H0 ;  /* 0x2000004aff2b7230 */ /* 0x100fe40000004100 */
[C---:B------:R-:W-:Y:S01]  /*6ee0*/  FMUL R28, R38.reuse, R32 ;  /* 0x00000020261c7220 */ /* 0x040fe20000400000 */
[----:B------:R-:W-:Y:S02]  /*6ef0*/  HADD2.F32 R42, -RZ, R74.H1_H1 ;  /* 0x3000004aff2a7230 */ /* 0x000fe40000004100 */
[C---:B------:R-:W-:Y:S01]  /*6f00*/  FFMA R31, R41.reuse, R40, R31 ;  /* 0x00000028291f7223 */ /* 0x040fe2000000001f */
[C---:B------:R-:W-:Y:S01]  /*6f10*/  FMUL R29, R38.reuse, R33 ;  /* 0x00000021261d7220 */ /* 0x040fe20000400000 */
[--C-:B------:R-:W-:Y:S02]  /*6f20*/  HADD2.F32 R45, -RZ, R75.reuse.H0_H0 ;  /* 0x2000004bff2d7230 */ /* 0x100fe40000004100 */
[C---:B------:R-:W-:Y:S01]  /*6f30*/  FMUL R30, R38.reuse, R34 ;  /* 0x00000022261e7220 */ /* 0x040fe20000400000 */
[----:B------:R-:W-:Y:S02]  /*6f40*/  HADD2.F32 R40, -RZ, R75.H1_H1 ;  /* 0x3000004bff287230 */ /* 0x000fe40000004100 */
[----:B------:R-:W-:Y:S01]  /*6f50*/  FMUL R35, R38, R35 ;  /* 0x0000002326237220 */ /* 0x000fe20000400000 */
[C---:B------:R-:W-:Y:S01]  /*6f60*/  FFMA R28, R41.reuse, R43, R28 ;  /* 0x0000002b291c7223 */ /* 0x040fe2000000001c */
[C---:B------:R-:W-:Y:S01]  /*6f70*/  FFMA R29, R41.reuse, R42, R29 ;  /* 0x0000002a291d7223 */ /* 0x040fe2000000001d */
[C---:B------:R-:W-:Y:S01]  /*6f80*/  FFMA R30, R41.reuse, R45, R30 ;  /* 0x0000002d291e7223 */ /* 0x040fe2000000001e */
[----:B------:R-:W-:Y:S01]  /*6f90*/  FFMA R35, R41, R40, R35 ;  /* 0x0000002829237223 */ /* 0x000fe20000000023 */
[----:B------:R-:W-:Y:S02]  /*6fa0*/  F2FP.F16.F32.PACK_AB R106, R21, R20 ;  /* 0x00000014156a723e */ /* 0x000fe400000000ff */
[----:B------:R-:W-:Y:S02]  /*6fb0*/  F2FP.F16.F32.PACK_AB R107, R27, R22 ;  /* 0x000000161b6b723e */ /* 0x000fe400000000ff */
[----:B------:R-:W-:Y:S02]  /*6fc0*/  F2FP.F16.F32.PACK_AB R108, R25, R24 ;  /* 0x00000018196c723e */ /* 0x000fe400000000ff */
[----:B------:R-:W-:Y:S01]  /*6fd0*/  F2FP.F16.F32.PACK_AB R109, R31, R26 ;  /* 0x0000001a1f6d723e */ /* 0x000fe200000000ff */
[----:B------:R1:W-:Y:S01]  /*6fe0*/  STSM.16.M88.4 [R99], R104 ;  /* 0x0000006863007844 */ /* 0x0003e20000000200 */
[----:B------:R-:W-:Y:S02]  /*6ff0*/  F2FP.F16.F32.PACK_AB R110, R29, R28 ;  /* 0x0000001c1d6e723e */ /* 0x000fe400000000ff */
[----:B------:R-:W-:Y:S05]  /*7000*/  F2FP.F16.F32.PACK_AB R111, R35, R30 ;  /* 0x0000001e236f723e */ /* 0x000fea00000000ff */
[----:B------:R1:W-:Y:S01]  /*7010*/  STSM.16.M88.4 [R100], R108 ;  /* 0x0000006c64007844 */ /* 0x0003e20000000200 */
[----:B------:R-:W-:Y:S01]  /*7020*/  @!PT LDS RZ, [RZ] ;  /* 0x00000000fffff984 */ /* 0x000fe20000000800 */
[----:B------:R-:W-:Y:S01]  /*7030*/  @!PT LDS RZ, [RZ] ;  /* 0x00000000fffff984 */ /* 0x000fe20000000800 */
[----:B------:R-:W-:Y:S01]  /*7040*/  @!PT LDS RZ, [RZ] ;  /* 0x00000000fffff984 */ /* 0x000fe20000000800 */
[----:B------:R-:W-:Y:S01]  /*7050*/  @!PT LDS RZ, [RZ] ;  /* 0x00000000fffff984 */ /* 0x000fe20000000800 */
[----:B------:R2:W-:Y:S07]  /*7060*/  MEMBAR.ALL.CTA ;  /* 0x0000000000007992 */ /* 0x0005ee0000008000 */
[----:B--2---:R-:W2:Y:S02]  /*7070*/  FENCE.VIEW.ASYNC.S ;  /* 0x00000000000073c6 */ /* 0x004ea40000000000 */
[----:B--2---:R-:W-:Y:S06]  /*7080*/  BAR.SYNC.DEFER_BLOCKING 0x1, 0x80 ;  /* 0x0042000000007b1d */ /* 0x004fec0000010000 */
[----:B------:R-:W-:Y:S05]  /*7090*/  @P0 BRA `(.L_x_112) ;  /* 0x0000000000280947 */ /* 0x000fea0003800000 */
[----:B------:R-:W2:Y:S01]  /*70a0*/  LDCU.64 UR6, c[0x0][0x348] ;  /* 0x00006900ff0677ac */ /* 0x000ea20008000a00 */
[----:B------:R-:W-:Y:S01]  /*70b0*/  UIADD3 UR4, UPT, UPT, UR44, 0x400, URZ ;  /* 0x000004002c047890 */ /* 0x000fe2000fffe0ff */
[----:B------:R-:W-:Y:S05]  /*70c0*/  UMOV UR51, UR36 ;  /* 0x0000002400337c82 */ /* 0x000fea0008000000 */
[----:B------:R-:W-:Y:S04]  /*70d0*/  MOV R86, UR4 ;  /* 0x0000000400567c02 */ /* 0x000fe80008000f00 */
[----:B------:R-:W-:Y:S01]  /*70e0*/  R2UR UR48, R86 ;  /* 0x00000000563072ca */ /* 0x000fe200000e0000 */
[----:B--2---:R-:W-:Y:S04]  /*70f0*/  UIADD3 UR4, UP0, UPT, UR6, 0x680, URZ ;  /* 0x0000068006047890 */ /* 0x004fe8000ff1e0ff */
[----:B------:R-:W-:Y:S09]  /*7100*/  UIADD3.X UR5, UPT, UPT, URZ, UR7, URZ, UP0, !UPT ;  /* 0x00000007ff057290 */ /* 0x000ff200087fe4ff */
[----:B------:R2:W-:Y:S01]  /*7110*/  UTMASTG.3D [UR48], [UR4] ;  /* 0x00000030040073b5 */ /* 0x0005e20008010000 */
[----:B------:R0:W-:Y:S01]  /*7120*/  UTMACMDFLUSH ;  /* 0x00000000000079b7 */ /* 0x0001e20000000000 */
[----:B--2---:R-:W-:Y:S04]  /*7130*/  DEPBAR.LE SB0, 0x1 ;  /* 0x000080400000791a */ /* 0x004fe80000000000 */
.L_x_112:
[----:B------:R-:W-:Y:S05]  /*7140*/  BSYNC.RECONVERGENT B0 ;  /* 0x0000000000007941 */ /* 0x000fea0003800200 */
.L_x_111:
[----:B------:R-:W-:Y:S01]  /*7150*/  BAR.SYNC.DEFER_BLOCKING 0x1, 0x80 ;  /* 0x0042000000007b1d */ /* 0x000fe20000010000 */
[----:B------:R-:W-:Y:S01]  /*7160*/  ISETP.NE.AND P1, PT, R95, RZ, PT ;  /* 0x000000ff5f00720c */ /* 0x000fe20003f25270 */
[----:B------:R-:W-:Y:S01]  /*7170*/  UISETP.NE.AND UP0, UPT, UR47, URZ, UPT ;  /* 0x000000ff2f00728c */ /* 0x000fe2000bf05270 */
[----:B------:R-:W-:Y:S11]  /*7180*/  LEA R3, R46, UR44, 0x3 ;  /* 0x0000002c2e037c11 */ /* 0x000ff6000f8e18ff */
[----:B------:R-:W-:Y:S01]  /*7190*/  @P1 SHF.L.U32 R4, R91, 0x1f, RZ ;  /* 0x0000001f5b041819 */ /* 0x000fe200000006ff */
[----:B------:R-:W-:Y:S06]  /*71a0*/  BRA.U !UP0, `(.L_x_113) ;  /* 0x0000000108247547 */ /* 0x000fec000b800000 */
[----:B------:R-:W2:Y:S01]  /*71b0*/  S2R R0, SR_CgaCtaId ;  /* 0x0000000000007919 */ /* 0x000ea20000008800 */
[----:B------:R-:W-:Y:S01]  /*71c0*/  IMAD.U32 R2, RZ, RZ, UR46 ;  /* 0x0000002eff027e24 */ /* 0x000fe2000f8e00ff */
[----:B------:R-:W-:Y:S04]  /*71d0*/  UIADD3 UR4, UPT, UPT, UR46, 0x1, URZ ;  /* 0x000000012e047890 */ /* 0x000fe8000fffe0ff */
[----:B------:R-:W-:Y:S01]  /*71e0*/  @P1 LEA R2, R2, UR44, 0x3 ;  /* 0x0000002c02021c11 */ /* 0x000fe2000f8e18ff */
[----:B------:R-:W-:Y:S04]  /*71f0*/  UISETP.NE.AND UP0, UPT, UR4, 0x4, UPT ;  /* 0x000000040400788c */ /* 0x000fe8000bf05270 */
[----:B------:R-:W-:Y:S01]  /*7200*/  @P1 VIADD R5, R2, 0xb0 ;  /* 0x000000b002051836 */ /* 0x000fe20000000000 */
[----:B------:R-:W-:Y:S04]  /*7210*/  USEL UR46, UR4, URZ, UP0 ;  /* 0x000000ff042e7287 */ /* 0x000fe80008000000 */
[----:B--2---:R-:W-:Y:S04]  /*7220*/  @P1 PRMT R0, R0, 0x654, R5 ;  /* 0x0000065400001816 */ /* 0x004fe80000000005 */
[----:B------:R2:W-:Y:S04]  /*7230*/  @P1 SYNCS.ARRIVE.TRANS64.RED.A1T0 RZ, [R0+URZ], RZ ;  /* 0x000000ff00ff19a7 */ /* 0x0005e800081004ff */
.L_x_113:
[----:B------:R-:W3:Y:S01]  /*7240*/  @P1 SYNCS.PHASECHK.TRANS64.TRYWAIT P0, [R3+URZ+0x90], R4 ;  /* 0x00009004030015a7 */ /* 0x000ee200080011ff */
[----:B------:R-:W-:Y:S01]  /*7250*/  BSSY B1, `(.L_x_114) ;  /* 0x0000017000017945 */ /* 0x000fe20003800000 */
[----:B---3--:R-:W-:Y:S03]  /*7260*/  @P1 SEL R60, RZ, 0x1, !P0 ;  /* 0x00000001ff3c1807 */ /* 0x008fe60004000000 */
[----:B------:R-:W-:Y:S05]  /*7270*/  @!P1 BRA `(.L_x_115) ;  /* 0x0000000000509947 */ /* 0x000fea0003800000 */
[----:B------:R-:W-:Y:S01]  /*7280*/  ISETP.NE.AND P1, PT, R61, RZ, PT ;  /* 0x000000ff3d00720c */ /* 0x000fe20003f25270 */
[----:B------:R-:W-:Y:S01]  /*7290*/  BSSY B0, `(.L_x_116) ;  /* 0x000000a000007945 */ /* 0x000fe20003800000 */
[----:B------:R-:W-:Y:S11]  /*72a0*/  ISETP.NE.AND P0, PT, R60, RZ, PT ;  /* 0x000000ff3c00720c */ /* 0x000ff60003f05270 */
[----:B------:R-:W-:Y:S04]  /*72b0*/  @P1 IMAD R4, R46, 0x2000, R47 ;  /* 0x000020002e041824 */ /* 0x000fe800078e022f */
[----:B------:R-:W-:Y:S04]  /*72c0*/  @P1 VIADD R7, R4, UR44 ;  /* 0x0000002c04071c36 */ /* 0x000fe80008000000 */
[----:B------:R-:W-:Y:S01]  /*72d0*/  @P1 IMAD.IADD R2, R92, 0x1, R7 ;  /* 0x000000015c021824 */ /* 0x000fe200078e0207 */
[----:B------:R-:W-:Y:S01]  /*72e0*/  @P1 IADD3 R5, PT, PT, R62, R7, RZ ;  /* 0x000000073e051210 */ /* 0x000fe20007ffe0ff */
[----:B------:R-:W-:Y:S06]  /*72f0*/  @P0 BRA `(.L_x_117) ;  /* 0x00000000000c0947 */ /* 0x000fec0003800000 */
[----:B--2---:R-:W-:Y:S04]  /*7300*/  SHF.L.U32 R0, R91, 0x1f, RZ ;  /* 0x0000001f5b007819 */ /* 0x004fe800000006ff */
[----:B------:R-:W2:Y:S02]  /*7310*/  SYNCS.PHASECHK.TRANS64.TRYWAIT P0, [R3+URZ+0x90], R0 ;  /* 0x00009000030075a7 */ /* 0x000ea400080011ff */
[----:B--2---:R-:W-:Y:S05]  /*7320*/  @!P0 BRA `(.L_x_118) ;  /* 0x0000003400048947 */ /* 0x004fea0003800000 */
.L_x_117:
[----:B------:R-:W-:Y:S05]  /*7330*/  BSYNC B0 ;  /* 0x0000000000007941 */ /* 0x000fea0003800000 */
.L_x_116:
[----:B------:R-:W-:Y:S02]  /*7340*/  ISETP.NE.AND P0, PT, R61, RZ, PT ;  /* 0x000000ff3d00720c */ /* 0x000fe40003f05270 */
[----:B------:R-:W-:Y:S11]  /*7350*/  IADD3 R46, PT, PT, R46, 0x1, RZ ;  /* 0x000000012e2e7810 */ /* 0x000ff60007ffe0ff */
[----:B--2---:R-:W-:Y:S01]  /*7360*/  @P0 IMAD.IADD R0, R92, 0x1, R5 ;  /* 0x000000015c000824 */ /* 0x004fe200078e0205 */
[----:B------:R-:W-:Y:S05]  /*7370*/  @P0 WARPSYNC.ALL ;  /* 0x0000000000000948 */ /* 0x000fea0003800000 */
[----:B------:R3:W4:Y:S04]  /*7380*/  @P0 LDSM.16.M88.4 R48, [R4+UR44+0x400] ;  /* 0x0004002c0430083b */ /* 0x0007280008000200 */
[----:B------:R3:W2:Y:S04]  /*7390*/  @P0 LDSM.16.M88.4 R56, [R2+0x400] ;  /* 0x000400000238083b */ /* 0x0006a80000000200 */
[----:B------:R3:W1:Y:S04]  /*73a0*/  @P0 LDSM.16.M88.4 R64, [R5+0x400] ;  /* 0x000400000540083b */ /* 0x0006680000000200 */
[----:B------:R3:W1:Y:S02]  /*73b0*/  @P0 LDSM.16.M88.4 R72, [R0+0x400] ;  /* 0x000400000048083b */ /* 0x0006640000000200 */
.L_x_115:
[----:B------:R-:W-:Y:S05]  /*73c0*/  BSYNC B1 ;  /* 0x0000000000017941 */ /* 0x000fea0003800000 */
.L_x_114:
[----:B------:R-:W-:Y:S05]  /*73d0*/  VIADD R3, R39, 0x40 ;  /* 0x0000004027037836 */ /* 0x000fea0000000000 */
[----:B------:R-:W-:Y:S04]  /*73e0*/  SHF.R.U32.HI R3, RZ, 0x15, R3 ;  /* 0x00000015ff037819 */ /* 0x000fe80000011603 */
[----:B------:R-:W-:Y:S11]  /*73f0*/  LOP3.LUT P0, RZ, R3, 0x3, R82, 0x48, !PT ;  /* 0x0000000303ff7812 */ /* 0x000ff60007804852 */
[----:B------:R-:W-:Y:S02]  /*7400*/  @!UPT UIADD3 URZ, UPT, UPT, URZ, URZ, URZ ;  /* 0x000000fffffff290 */ /* 0x000fe4000fffe0ff */
[----:B------:R-:W-:Y:S05]  /*7410*/  @!P0 BRA `(.L_x_119) ;  /* 0x0000000000408947 */ /* 0x000fea0003800000 */
[----:B------:R-:W5:Y:S01]  /*7420*/  LDCU.64 UR8, c[0x4][0x70] ;  /* 0x01000e00ff0877ac */ /* 0x000f620008000a00 */
[----:B------:R-:W-:Y:S01]  /*7430*/  MOV R3, 0x0 ;  /* 0x0000000000037802 */ /* 0x000fe20000000f00 */
[----:B------:R-:W-:Y:S02]  /*7440*/  HFMA2 R12, -RZ, RZ, 0, 5.9604644775390625e-08 ;  /* 0x00000001ff0c7431 */ /* 0x000fe400000001ff */
[----:B------:R-:W-:Y:S02]  /*7450*/  IMAD.MOV.U32 R8, RZ, RZ, 0x192 ;  /* 0x00000192ff087424 */ /* 0x000fe400078e00ff */
[----:B------:R-:W-:Y:S01]  /*7460*/  IMAD.MOV.U32 R13, RZ, RZ, RZ ;  /* 0x000000ffff0d7224 */ /* 0x000fe200078e00ff */
[----:B------:R-:W2:Y:S01]  /*7470*/  LDCU.64 UR6, c[0x4][0x78] ;  /* 0x01000f00ff0677ac */ /* 0x000ea20008000a00 */
[----:B---3--:R-:W3:Y:S01]  /*7480*/  LDC.64 R2, c[0x4][R3] ;  /* 0x0100000003027b82 */ /* 0x008ee20000000a00 */
[----:B------:R-:W4:Y:S01]  /*7490*/  LDCU.64 UR4, c[0x4][0x10] ;  /* 0x01000200ff0477ac */ /* 0x000f220008000a00 */
[----:B-----5:R-:W-:Y:S01]  /*74a0*/  MOV R5, UR9 ;  /* 0x0000000900057c02 */ /* 0x020fe20008000f00 */
[----:B------:R-:W-:Y:S01]  /*74b0*/  IMAD.U32 R4, RZ, RZ, UR8 ;  /* 0x00000008ff047e24 */ /* 0x000fe2000f8e00ff */
[----:B--2---:R-:W-:Y:S01]  /*74c0*/  MOV R7, UR7 ;  /* 0x0000000700077c02 */ /* 0x004fe20008000f00 */
[----:B------:R-:W-:Y:S01]  /*74d0*/  IMAD.U32 R6, RZ, RZ, UR6 ;  /* 0x00000006ff067e24 */ /* 0x000fe2000f8e00ff */
[----:B----4-:R-:W-:Y:S01]  /*74e0*/  MOV R11, UR5 ;  /* 0x00000005000b7c02 */ /* 0x010fe20008000f00 */
[----:B------:R-:W-:Y:S02]  /*74f0*/  IMAD.U32 R10, RZ, RZ, UR4 ;  /* 0x00000004ff0a7e24 */ /* 0x000fe4000f8e00ff */
[----:B------:R-:W-:Y:S07]  /*7500*/  LEPC R20, `(.L_x_119) ;  /* 0x000000001014794e */ /* 0x000fee0000000000 */
[----:B-1-3--:R-:W-:Y:S05]  /*7510*/  CALL.ABS.NOINC R2 ;  /* 0x0000000002007343 */ /* 0x00afea0003c00000 */
.L_x_119:
[----:B------:R-:W-:Y:S05]  /*7520*/  WARPSYNC.ALL ;  /* 0x0000000000007948 */ /* 0x000fea0003800000 */
[----:B------:R-:W-:Y:S01]  /*7530*/  R2UR UR4, R39 ;  /* 0x00000000270472ca */ /* 0x000fe200000e0000 */
[--C-:B----4-:R-:W-:Y:S01]  /*7540*/  HADD2.F32 R40, -RZ, R48.reuse.H0_H0 ;  /* 0x20000030ff287230 */ /* 0x110fe20000004100 */
[----:B------:R-:W4:Y:S01]  /*7550*/  S2R R101, SR_CgaCtaId ;  /* 0x0000000000657919 */ /* 0x000f220000008800 */
[----:B------:R-:W-:Y:S01]  /*7560*/  HADD2.F32 R43, -RZ, R48.H1_H1 ;  /* 0x30000030ff2b7230 */ /* 0x000fe20000004100 */
[----:B------:R-:W-:Y:S01]  /*7570*/  ISETP.NE.AND P6, PT, R95, RZ, PT ;  /* 0x000000ff5f00720c */ /* 0x000fe20003fc5270 */
[----:B------:R-:W-:Y:S01]  /*7580*/  HADD2.F32 R42, -RZ, R49.H1_H1 ;  /* 0x30000031ff2a7230 */ /* 0x000fe20000004100 */
[----:B------:R-:W-:Y:S01]  /*7590*/  ISETP.NE.AND P0, PT, R94, RZ, PT ;  /* 0x000000ff5e00720c */ /* 0x000fe20003f05270 */
[--C-:B------:R-:W-:Y:S01]  /*75a0*/  HADD2.F32 R44, -RZ, R50.reuse.H1_H1 ;  /* 0x30000032ff2c7230 */ /* 0x100fe20000004100 */
[----:B------:R-:W-:Y:S01]  /*75b0*/  MOV R63, UR46 ;  /* 0x0000002e003f7c02 */ /* 0x000fe20008000f00 */
[----:B--2---:R-:W-:Y:S01]  /*75c0*/  HADD2.F32 R45, -RZ, R59.H0_H0 ;  /* 0x2000003bff2d7230 */ /* 0x004fe20000004100 */
[----:B------:R-:W-:Y:S03]  /*75d0*/  BSSY.RECONVERGENT B0, `(.L_x_120) ;  /* 0x0000088000007945 */ /* 0x000fe60003800200 */
[----:B---3--:R-:W2:Y:S04]  /*75e0*/  LDTM.16dp256bit.x8 R4, tmem[UR4+0x40] ;  /* 0x00004004000479ee */ /* 0x008ea800081a0000 */
[----:B------:R-:W-:Y:S02]  /*75f0*/  @P6 LEA R63, R63, UR44, 0x3 ;  /* 0x0000002c3f3f6c11 */ /* 0x000fe4000f8e18ff */
[----:B-1----:R-:W-:Y:S02]  /*7600*/  @P6 SHF.L.U32 R108, R91, 0x1f, RZ ;  /* 0x0000001f5b6c6819 */ /* 0x002fe400000006ff */
[----:B------:R-:W-:Y:S02]  /*7610*/  @P6 IADD3 R102, PT, PT, R63, 0xb0, RZ ;  /* 0x000000b03f666810 */ /* 0x000fe40007ffe0ff */
[----:B------:R-:W-:Y:S01]  /*7620*/  LEA R63, R46, UR44, 0x3 ;  /* 0x0000002c2e3f7c11 */ /* 0x000fe2000f8e18ff */
[C---:B--2---:R-:W-:Y:S01]  /*7630*/  FMUL R0, R38.reuse, R4 ;  /* 0x0000000426007220 */ /* 0x044fe20000400000 */
[C---:B------:R-:W-:Y:S01]  /*7640*/  FMUL R2, R38.reuse, R5 ;  /* 0x0000000526027220 */ /* 0x040fe20000400000 */
[C---:B------:R-:W-:Y:S01]  /*7650*/  FMUL R3, R38.reuse, R6 ;  /* 0x0000000626037220 */ /* 0x040fe20000400000 */
[C---:B------:R-:W-:Y:S01]  /*7660*/  FMUL R7, R38.reuse, R7 ;  /* 0x0000000726077220 */ /* 0x040fe20000400000 */
[C---:B------:R-:W-:Y:S01]  /*7670*/  FFMA R0, R41.reuse, R40, R0 ;  /* 0x0000002829007223 */ /* 0x040fe20000000000 */
[----:B------:R-:W-:Y:S02]  /*7680*/  HADD2.F32 R40, -RZ, R49.H0_H0 ;  /* 0x20000031ff287230 */ /* 0x000fe40000004100 */
[C---:B------:R-:W-:Y:S01]  /*7690*/  FFMA R2, R41.reuse, R43, R2 ;  /* 0x0000002b29027223 */ /* 0x040fe20000000002 */
[C---:B------:R-:W-:Y:S01]  /*76a0*/  FMUL R4, R38.reuse, R8 ;  /* 0x0000000826047220 */ /* 0x040fe20000400000 */
[--C-:B------:R-:W-:Y:S02]  /*76b0*/  HADD2.F32 R43, -RZ, R51.reuse.H0_H0 ;  /* 0x20000033ff2b7230 */ /* 0x100fe40000004100 */
[----:B------:R-:W-:Y:S01]  /*76c0*/  FMUL R5, R38, R9 ;  /* 0x0000000926057220 */ /* 0x000fe20000400000 */
[C---:B------:R-:W-:Y:S01]  /*76d0*/  FFMA R3, R41.reuse, R40, R3 ;  /* 0x0000002829037223 */ /* 0x040fe20000000003 */
[----:B------:R-:W-:Y:S01]  /*76e0*/  HADD2.F32 R40, -RZ, R50.H0_H0 ;  /* 0x20000032ff287230 */ /* 0x000fe20000004100 */
[----:B------:R-:W-:Y:S01]  /*76f0*/  F2FP.F16.F32.PACK_AB R52, R2, R0 ;  /* 0x000000000234723e */ /* 0x000fe200000000ff */
[C---:B------:R-:W-:Y:S01]  /*7700*/  FFMA R7, R41.reuse, R42, R7 ;  /* 0x0000002a29077223 */ /* 0x040fe20000000007 */
[----:B------:R-:W-:Y:S02]  /*7710*/  HADD2.F32 R42, -RZ, R51.H1_H1 ;  /* 0x30000033ff2a7230 */ /* 0x000fe40000004100 */
[C---:B------:R-:W-:Y:S01]  /*7720*/  FMUL R6, R38.reuse, R10 ;  /* 0x0000000a26067220 */ /* 0x040fe20000400000 */
[C---:B------:R-:W-:Y:S01]  /*7730*/  FFMA R4, R41.reuse, R40, R4 ;  /* 0x0000002829047223 */ /* 0x040fe20000000004 */
[----:B------:R-:W-:Y:S01]  /*7740*/  FFMA R5, R41, R44, R5 ;  /* 0x0000002c29057223 */ /* 0x000fe20000000005 */
[----:B------:R-:W-:Y:S01]  /*7750*/  F2FP.F16.F32.PACK_AB R53, R7, R3 ;  /* 0x000000030735723e */ /* 0x000fe200000000ff */
[----:B------:R-:W-:Y:S01]  /*7760*/  FFMA R6, R41, R43, R6 ;  /* 0x0000002b29067223 */ /* 0x000fe20000000006 */
[C---:B------:R-:W-:Y:S01]  /*7770*/  FMUL R11, R38.reuse, R11 ;  /* 0x0000000b260b7220 */ /* 0x040fe20000400000 */
[--C-:B------:R-:W-:Y:S01]  /*7780*/  HADD2.F32 R40, -RZ, R56.reuse.H0_H0 ;  /* 0x20000038ff287230 */ /* 0x100fe20000004100 */
[----:B------:R-:W-:Y:S01]  /*7790*/  F2FP.F16.F32.PACK_AB R54, R5, R4 ;  /* 0x000000040536723e */ /* 0x000fe200000000ff */
[C---:B------:R-:W-:Y:S01]  /*77a0*/  FMUL R8, R38.reuse, R12 ;  /* 0x0000000c26087220 */ /* 0x040fe20000400000 */
        /* <DEDUP_REMOVED lines=13> */
[--C-:B------:R-:W-:Y:S02]  /*7880*/  HADD2.F32 R43, -RZ, R58.reuse.H0_H0 ;  /* 0x2000003aff2b7230 */ /* 0x100fe40000004100 */
[----:B------:R-:W-:Y:S01]  /*7890*/  FFMA R15, R41, R40, R15 ;  /* 0x00000028290f7223 */ /* 0x000fe2000000000f */
[C---:B------:R-:W-:Y:S01]  /*78a0*/  FMUL R12, R38.reuse, R16 ;  /* 0x00000010260c7220 */ /* 0x040fe20000400000 */
[----:B------:R-:W-:Y:S02]  /*78b0*/  HADD2.F32 R42, -RZ, R58.H1_H1 ;  /* 0x3000003aff2a7230 */ /* 0x000fe40000004100 */
[C---:B------:R-:W-:Y:S01]  /*78c0*/  FMUL R13, R38.reuse, R17 ;  /* 0x00000011260d7220 */ /* 0x040fe20000400000 */
[C---:B------:R-:W-:Y:S01]  /*78d0*/  FMUL R14, R38.reuse, R18 ;  /* 0x00000012260e7220 */ /* 0x040fe20000400000 */
[----:B------:R-:W-:Y:S01]  /*78e0*/  F2FP.F16.F32.PACK_AB R69, R15, R10 ;  /* 0x0000000a0f45723e */ /* 0x000fe200000000ff */
[C---:B------:R-:W-:Y:S01]  /*78f0*/  FFMA R12, R41.reuse, R43, R12 ;  /* 0x0000002b290c7223 */ /* 0x040fe2000000000c */
[----:B------:R-:W-:Y:S02]  /*7900*/  HADD2.F32 R40, -RZ, R59.H1_H1 ;  /* 0x3000003bff287230 */ /* 0x000fe40000004100 */
[C---:B------:R-:W-:Y:S01]  /*7910*/  FFMA R13, R41.reuse, R42, R13 ;  /* 0x0000002a290d7223 */ /* 0x040fe2000000000d */
[----:B------:R-:W-:Y:S01]  /*7920*/  FFMA R14, R41, R45, R14 ;  /* 0x0000002d290e7223 */ /* 0x000fe2000000000e */
[C---:B------:R-:W-:Y:S01]  /*7930*/  FMUL R19, R38.reuse, R19 ;  /* 0x0000001326137220 */ /* 0x040fe20000400000 */
[--C-:B------:R-:W-:Y:S02]  /*7940*/  HADD2.F32 R43, -RZ, R64.reuse.H0_H0 ;  /* 0x20000040ff2b7230 */ /* 0x100fe40000004100 */
        /* <DEDUP_REMOVED lines=13> */
[--C-:B------:R-:W-:Y:S01]  /*7a20*/  HADD2.F32 R42, -RZ, R66.reuse.H0_H0 ;  /* 0x20000042ff2a7230 */ /* 0x100fe20000004100 */
[----:B------:R2:W-:Y:S01]  /*7a30*/  STSM.16.M88.4 [R96+0x2400], R68 ;  /* 0x0024004460007844 */ /* 0x0005e20000000200 */
[----:B-1----:R-:W-:Y:S01]  /*7a40*/  F2FP.F16.F32.PACK_AB R52, R17, R16 ;  /* 0x000000101134723e */ /* 0x002fe200000000ff */
[----:B------:R-:W-:Y:S01]  /*7a50*/  FFMA R23, R41, R40, R23 ;  /* 0x0000002829177223 */ /* 0x000fe20000000017 */
        /* <DEDUP_REMOVED lines=19> */
[C---:B------:R-:W-:Y:S01]  /*7b90*/  FFMA R25, R41.reuse, R42, R25 ;  /* 0x0000002a29197223 */ /* 0x040fe20000000019 */
[----:B------:R-:W-:Y:S02]  /*7ba0*/  HADD2.F32 R40, -RZ, R73.H1_H1 ;  /* 0x30000049ff287230 */ /* 0x000fe40000004100 */
[C---:B------:R-:W-:Y:S01]  /*7bb0*/  FFMA R26, R41.reuse, R43, R26 ;  /* 0x0000002b291a7223 */ /* 0x040fe2000000001a */
[C---:B------:R-:W-:Y:S01]  /*7bc0*/  FMUL R31, R38.reuse, R31 ;  /* 0x0000001f261f7220 */ /* 0x040fe20000400000 */
[--C-:B------:R-:W-:Y:S02]  /*7bd0*/  HADD2.F32 R43, -RZ, R74.reuse.H0_H0 ;  /* 0x2000004aff2b7230 */ /* 0x100fe40000004100 */
[C---:B------:R-:W-:Y:S01]  /*7be0*/  FMUL R28, R38.reuse, R32 ;  /* 0x00000020261c7220 */ /* 0x040fe20000400000 */
[----:B------:R-:W-:Y:S02]  /*7bf0*/  HADD2.F32 R42, -RZ, R74.H1_H1 ;  /* 0x3000004aff2a7230 */ /* 0x000fe40000004100 */
[C---:B------:R-:W-:Y:S01]  /*7c00*/  FMUL R29, R38.reuse, R33 ;  /* 0x00000021261d7220 */ /* 0x040fe20000400000 */
[--C-:B------:R-:W-:Y:S02]  /*7c10*/  HADD2.F32 R45, -RZ, R75.reuse.H0_H0 ;  /* 0x2000004bff2d7230 */ /* 0x100fe40000004100 */
[C---:B------:R-:W-:Y:S01]  /*7c20*/  FMUL R30, R38.reuse, R34 ;  /* 0x00000022261e7220 */ /* 0x040fe20000400000 */
[----:B------:R-:W-:Y:S02]  /*7c30*/  HADD2.F32 R44, -RZ, R75.H1_H1 ;  /* 0x3000004bff2c7230 */ /* 0x000fe40000004100 */
[C---:B------:R-:W-:Y:S01]  /*7c40*/  FFMA R31, R41.reuse, R40, R31 ;  /* 0x00000028291f7223 */ /* 0x040fe2000000001f */
        /* <DEDUP_REMOVED lines=9> */
[----:B------:R2:W-:Y:S01]  /*7ce0*/  STSM.16.M88.4 [R99+0x2000], R52 ;  /* 0x0020003463007844 */ /* 0x0005e20000000200 */
[----:B------:R-:W-:Y:S02]  /*7cf0*/  F2FP.F16.F32.PACK_AB R106, R29, R28 ;  /* 0x0000001c1d6a723e */ /* 0x000fe400000000ff */
[----:B------:R-:W-:Y:S02]  /*7d00*/  F2FP.F16.F32.PACK_AB R107, R35, R30 ;  /* 0x0000001e236b723e */ /* 0x000fe400000000ff */
[----:B----4-:R-:W-:Y:S03]  /*7d10*/  @P6 PRMT R102, R101, 0x654, R102 ;  /* 0x0000065465666816 */ /* 0x010fe60000000066 */
[----:B------:R2:W-:Y:S01]  /*7d20*/  STSM.16.M88.4 [R100+0x2000], R104 ;  /* 0x0020006864007844 */ /* 0x0005e20000000200 */
[----:B------:R-:W-:Y:S01]  /*7d30*/  @!PT LDS RZ, [RZ] ;  /* 0x00000000fffff984 */ /* 0x000fe20000000800 */
[----:B------:R-:W-:Y:S01]  /*7d40*/  @!PT LDS RZ, [RZ] ;  /* 0x00000000fffff984 */ /* 0x000fe20000000800 */
[----:B------:R-:W-:Y:S01]  /*7d50*/  @!PT LDS RZ, [RZ] ;  /* 0x00000000fffff984 */ /* 0x000fe20000000800 */
[----:B------:R-:W-:Y:S01]  /*7d60*/  @!PT LDS RZ, [RZ] ;  /* 0x00000000fffff984 */ /* 0x000fe20000000800 */
[----:B------:R1:W-:Y:S07]  /*7d70*/  MEMBAR.ALL.CTA ;  /* 0x0000000000007992 */ /* 0x0003ee0000008000 */
[----:B-1----:R-:W1:Y:S02]  /*7d80*/  FENCE.VIEW.ASYNC.S ;  /* 0x00000000000073c6 */ /* 0x002e640000000000 */
[----:B-1----:R-:W-:Y:S06]  /*7d90*/  BAR.SYNC.DEFER_BLOCKING 0x1, 0x80 ;  /* 0x0042000000007b1d */ /* 0x002fec0000010000 */
[----:B------:R-:W-:Y:S05]  /*7da0*/  @P0 BRA `(.L_x_121) ;  /* 0x0000000000280947 */ /* 0x000fea0003800000 */
[----:B------:R-:W1:Y:S01]  /*7db0*/  LDCU.64 UR6, c[0x0][0x348] ;  /* 0x00006900ff0677ac */ /* 0x000e620008000a00 */
[----:B------:R-:W-:Y:S02]  /*7dc0*/  UIADD3 UR9, UPT, UPT, UR49, 0x40, URZ ;  /* 0x0000004031097890 */ /* 0x000fe4000fffe0ff */
[----:B------:R-:W-:Y:S01]  /*7dd0*/  UIADD3 UR8, UPT, UPT, UR44, 0x2400, URZ ;  /* 0x000024002c087890 */ /* 0x000fe2000fffe0ff */
[----:B------:R-:W-:Y:S01]  /*7de0*/  UMOV UR10, UR50 ;  /* 0x00000032000a7c82 */ /* 0x000fe20008000000 */
[----:B------:R-:W-:Y:S01]  /*7df0*/  UMOV UR11, UR36 ;  /* 0x00000024000b7c82 */ /* 0x000fe20008000000 */
[----:B-1----:R-:W-:Y:S04]  /*7e00*/  UIADD3 UR4, UP0, UPT, UR6, 0x680, URZ ;  /* 0x0000068006047890 */ /* 0x002fe8000ff1e0ff */
[----:B------:R-:W-:Y:S09]  /*7e10*/  UIADD3.X UR5, UPT, UPT, URZ, UR7, URZ, UP0, !UPT ;  /* 0x00000007ff057290 */ /* 0x000ff200087fe4ff */
[----:B------:R1:W-:Y:S01]  /*7e20*/  UTMASTG.3D [UR8], [UR4] ;  /* 0x00000008040073b5 */ /* 0x0003e20008010000 */
[----:B------:R0:W-:Y:S01]  /*7e30*/  UTMACMDFLUSH ;  /* 0x00000000000079b7 */ /* 0x0001e20000000000 */
[----:B-1----:R-:W-:Y:S04]  /*7e40*/  DEPBAR.LE SB0, 0x1 ;  /* 0x000080400000791a */ /* 0x002fe80000000000 */
.L_x_121:
[----:B------:R-:W-:Y:S05]  /*7e50*/  BSYNC.RECONVERGENT B0 ;  /* 0x0000000000007941 */ /* 0x000fea0003800200 */
.L_x_120:
[----:B------:R-:W-:Y:S01]  /*7e60*/  BAR.SYNC.DEFER_BLOCKING 0x1, 0x80 ;  /* 0x0042000000007b1d */ /* 0x000fe20000010000 */
[----:B------:R-:W-:Y:S04]  /*7e70*/  UIADD3 UR4, UPT, UPT, UR46, 0x1, URZ ;  /* 0x000000012e047890 */ /* 0x000fe8000fffe0ff */
[----:B------:R-:W-:Y:S04]  /*7e80*/  UISETP.NE.AND UP0, UPT, UR4, 0x4, UPT ;  /* 0x000000040400788c */ /* 0x000fe8000bf05270 */
[----:B------:R-:W-:Y:S01]  /*7e90*/  USEL UR45, UR4, URZ, UP0 ;  /* 0x000000ff042d7287 */ /* 0x000fe20008000000 */
[----:B------:R1:W-:Y:S01]  /*7ea0*/  @P6 SYNCS.ARRIVE.TRANS64.RED.A1T0 RZ, [R102+URZ], RZ ;  /* 0x000000ff66ff69a7 */ /* 0x0003e200081004ff */
[----:B------:R-:W-:Y:S01]  /*7eb0*/  BSSY B1, `(.L_x_122) ;  /* 0x0000018000017945 */ /* 0x000fe20003800000 */
[----:B------:R-:W3:Y:S02]  /*7ec0*/  @P6 SYNCS.PHASECHK.TRANS64.TRYWAIT P0, [R63+URZ+0x90], R108 ;  /* 0x0000906c3f0065a7 */ /* 0x000ee400080011ff */
[----:B---3--:R-:W-:Y:S01]  /*7ed0*/  @P6 SEL R60, RZ, 0x1, !P0 ;  /* 0x00000001ff3c6807 */ /* 0x008fe20004000000 */
[----:B-1----:R-:W-:Y:S06]  /*7ee0*/  @!P6 BRA `(.L_x_123) ;  /* 0x000000000050e947 */ /* 0x002fec0003800000 */
        /* <DEDUP_REMOVED lines=8> */
[----:B------:R-:W-:Y:S04]  /*7f70*/  SHF.L.U32 R4, R91, 0x1f, RZ ;  /* 0x0000001f5b047819 */ /* 0x000fe800000006ff */
[----:B------:R-:W1:Y:S02]  /*7f80*/  SYNCS.PHASECHK.TRANS64.TRYWAIT P0, [R63+URZ+0x90], R4 ;  /* 0x000090043f0075a7 */ /* 0x000e6400080011ff */
[----:B-1----:R-:W-:Y:S05]  /*7f90*/  @!P0 BRA `(.L_x_126) ;  /* 0x0000002400fc8947 */ /* 0x002fea0003800000 */
.L_x_125:
[----:B------:R-:W-:Y:S05]  /*7fa0*/  BSYNC B0 ;  /* 0x0000000000007941 */ /* 0x000fea0003800000 */
.L_x_124:
[----:B------:R-:W-:Y:S02]  /*7fb0*/  ISETP.NE.AND P0, PT, R61, RZ, PT ;  /* 0x000000ff3d00720c */ /* 0x000fe40003f05270 */
[----:B------:R-:W-:Y:S11]  /*7fc0*/  IADD3 R46, PT, PT, R46, 0x1, RZ ;  /* 0x000000012e2e7810 */ /* 0x000ff60007ffe0ff */
[----:B-1----:R-:W-:Y:S01]  /*7fd0*/  @P0 IMAD.IADD R4, R92, 0x1, R3 ;  /* 0x000000015c040824 */ /* 0x002fe200078e0203 */
[----:B------:R-:W-:Y:S05]  /*7fe0*/  @P0 WARPSYNC.ALL ;  /* 0x0000000000000948 */ /* 0x000fea0003800000 */
[----:B------:R1:W3:Y:S04]  /*7ff0*/  @P0 LDSM.16.M88.4 R48, [R2+UR44+0x400] ;  /* 0x0004002c0230083b */ /* 0x0002e80008000200 */
[----:B------:R1:W4:Y:S04]  /*8000*/  @P0 LDSM.16.M88.4 R56, [R0+0x400] ;  /* 0x000400000038083b */ /* 0x0003280000000200 */
[----:B------:R1:W1:Y:S04]  /*8010*/  @P0 LDSM.16.M88.4 R64, [R3+0x400] ;  /* 0x000400000340083b */ /* 0x0002680000000200 */
[----:B------:R1:W1:Y:S02]  /*8020*/  @P0 LDSM.16.M88.4 R72, [R4+0x400] ;  /* 0x000400000448083b */ /* 0x0002640000000200 */
.L_x_123:
[----:B------:R-:W-:Y:S05]  /*8030*/  BSYNC B1 ;  /* 0x0000000000017941 */ /* 0x000fea0003800000 */
.L_x_122:
[----:B-1----:R-:W-:Y:S05]  /*8040*/  VIADD R3, R39, 0x80 ;  /* 0x0000008027037836 */ /* 0x002fea0000000000 */
[----:B------:R-:W-:Y:S04]  /*8050*/  SHF.R.U32.HI R3, RZ, 0x15, R3 ;  /* 0x00000015ff037819 */ /* 0x000fe80000011603 */
[----:B------:R-:W-:Y:S11]  /*8060*/  LOP3.LUT P0, RZ, R3, 0x3, R82, 0x48, !PT ;  /* 0x0000000303ff7812 */ /* 0x000ff60007804852 */
[----:B------:R-:W-:Y:S02]  /*8070*/  @!UPT UIADD3 URZ, UPT, UPT, URZ, URZ, URZ ;  /* 0x000000fffffff290 */ /* 0x000fe4000fffe0ff */
[----:B------:R-:W-:Y:S05]  /*8080*/  @!P0 BRA `(.L_x_127) ;  /* 0x0000000000408947 */ /* 0x000fea0003800000 */
[----:B------:R-:W1:Y:S01]  /*8090*/  LDCU.64 UR8, c[0x4][0x70] ;  /* 0x01000e00ff0877ac */ /* 0x000e620008000a00 */
[----:B------:R-:W-:Y:S01]  /*80a0*/  MOV R3, 0x0 ;  /* 0x0000000000037802 */ /* 0x000fe20000000f00 */
[----:B------:R-:W-:Y:S02]  /*80b0*/  HFMA2 R12, -RZ, RZ, 0, 5.9604644775390625e-08 ;  /* 0x00000001ff0c7431 */ /* 0x000fe400000001ff */
[----:B------:R-:W-:Y:S02]  /*80c0*/  IMAD.MOV.U32 R8, RZ, RZ, 0x192 ;  /* 0x00000192ff087424 */ /* 0x000fe400078e00ff */
[----:B------:R-:W-:Y:S01]  /*80d0*/  IMAD.MOV.U32 R13, RZ, RZ, RZ ;  /* 0x000000ffff0d7224 */ /* 0x000fe200078e00ff */
[----:B------:R-:W5:Y:S01]  /*80e0*/  LDCU.64 UR6, c[0x4][0x78] ;  /* 0x01000f00ff0677ac */ /* 0x000f620008000a00 */
[----:B------:R-:W2:Y:S01]  /*80f0*/  LDC.64 R2, c[0x4][R3] ;  /* 0x0100000003027b82 */ /* 0x000ea20000000a00 */
[----:B------:R-:W3:Y:S01]  /*8100*/  LDCU.64 UR4, c[0x4][0x10] ;  /* 0x01000200ff0477ac */ /* 0x000ee20008000a00 */
[----:B-1----:R-:W-:Y:S01]  /*8110*/  MOV R5, UR9 ;  /* 0x0000000900057c02 */ /* 0x002fe20008000f00 */
[----:B------:R-:W-:Y:S01]  /*8120*/  IMAD.U32 R4, RZ, RZ, UR8 ;  /* 0x00000008ff047e24 */ /* 0x000fe2000f8e00ff */
[----:B-----5:R-:W-:Y:S01]  /*8130*/  MOV R7, UR7 ;  /* 0x0000000700077c02 */ /* 0x020fe20008000f00 */
[----:B------:R-:W-:Y:S01]  /*8140*/  IMAD.U32 R6, RZ, RZ, UR6 ;  /* 0x00000006ff067e24 */ /* 0x000fe2000f8e00ff */
[----:B---3--:R-:W-:Y:S01]  /*8150*/  MOV R11, UR5 ;  /* 0x00000005000b7c02 */ /* 0x008fe20008000f00 */
[----:B------:R-:W-:Y:S02]  /*8160*/  IMAD.U32 R10, RZ, RZ, UR4 ;  /* 0x00000004ff0a7e24 */ /* 0x000fe4000f8e00ff */
[----:B------:R-:W-:Y:S07]  /*8170*/  LEPC R20, `(.L_x_127) ;  /* 0x000000001014794e */ /* 0x000fee0000000000 */
[----:B--2-4-:R-:W-:Y:S05]  /*8180*/  CALL.ABS.NOINC R2 ;  /* 0x0000000002007343 */ /* 0x014fea0003c00000 */
.L_x_127:
[----:B------:R-:W-:Y:S05]  /*8190*/  WARPSYNC.ALL ;  /* 0x0000000000007948 */ /* 0x000fea0003800000 */
[----:B------:R-:W-:Y:S01]  /*81a0*/  R2UR UR4, R39 ;  /* 0x00000000270472ca */ /* 0x000fe200000e0000 */
[--C-:B---3--:R-:W-:Y:S01]  /*81b0*/  HADD2.F32 R40, -RZ, R48.reuse.H0_H0 ;  /* 0x20000030ff287230 */ /* 0x108fe20000004100 */
[----:B------:R-:W-:Y:S01]  /*81c0*/  ISETP.NE.AND P6, PT, R95, RZ, PT ;  /* 0x000000ff5f00720c */ /* 0x000fe20003fc5270 */
[----:B------:R-:W-:Y:S01]  /*81d0*/  HADD2.F32 R43, -RZ, R48.H1_H1 ;  /* 0x30000030ff2b7230 */ /* 0x000fe20000004100 */
[----:B------:R-:W-:Y:S01]  /*81e0*/  ISETP.NE.AND P0, PT, R94, RZ, PT ;  /* 0x000000ff5e00720c */ /* 0x000fe20003f05270 */
[----:B------:R-:W-:Y:S01]  /*81f0*/  HADD2.F32 R42, -RZ, R49.H0_H0 ;  /* 0x20000031ff2a7230 */ /* 0x000fe20000004100 */
[----:B------:R-:W-:Y:S01]  /*8200*/  MOV R63, UR45 ;  /* 0x0000002d003f7c02 */ /* 0x000fe20008000f00 */
[--C-:B------:R-:W-:Y:S01]  /*8210*/  HADD2.F32 R45, -RZ, R51.reuse.H0_H0 ;  /* 0x20000033ff2d7230 */ /* 0x100fe20000004100 */
[----:B------:R-:W-:Y:S01]  /*8220*/  BSSY.RECONVERGENT B0, `(.L_x_128) ;  /* 0x0000089000007945 */ /* 0x000fe20003800200 */
[----:B------:R-:W-:Y:S01]  /*8230*/  HADD2.F32 R44, -RZ, R51.H1_H1 ;  /* 0x30000033ff2c7230 */ /* 0x000fe20000004100 */
[----:B------:R-:W-:Y:S03]  /*8240*/  LEA R108, R46, UR44, 0x3 ;  /* 0x0000002c2e6c7c11 */ /* 0x000fe6000f8e18ff */
[----:B------:R-:W1:Y:S02]  /*8250*/  LDTM.16dp256bit.x8 R4, tmem[UR4+0x80] ;  /* 0x00008004000479ee */ /* 0x000e6400081a0000 */
[----:B------:R-:W-:Y:S04]  /*8260*/  @P6 LEA R63, R63, UR44, 0x3 ;  /* 0x0000002c3f3f6c11 */ /* 0x000fe8000f8e18ff */
[----:B------:R-:W-:Y:S02]  /*8270*/  @P6 IADD3 R102, PT, PT, R63, 0xb0, RZ ;  /* 0x000000b03f666810 */ /* 0x000fe40007ffe0ff */
[----:B------:R-:W-:Y:S02]  /*8280*/  @P6 SHF.L.U32 R63, R91, 0x1f, RZ ;  /* 0x0000001f5b3f6819 */ /* 0x000fe400000006ff */
[----:B------:R-:W-:Y:S01]  /*8290*/  @P6 PRMT R102, R101, 0x654, R102 ;  /* 0x0000065465666816 */ /* 0x000fe20000000066 */
[C---:B-1----:R-:W-:Y:S01]  /*82a0*/  FMUL R0, R38.reuse, R4 ;  /* 0x0000000426007220 */ /* 0x042fe20000400000 */
[C---:B------:R-:W-:Y:S01]  /*82b0*/  FMUL R2, R38.reuse, R5 ;  /* 0x0000000526027220 */ /* 0x040fe20000400000 */
[C---:B------:R-:W-:Y:S01]  /*82c0*/  FMUL R3, R38.reuse, R6 ;  /* 0x0000000626037220 */ /* 0x040fe20000400000 */
        /* <DEDUP_REMOVED lines=8> */
[----:B--2---:R-:W-:Y:S01]  /*8350*/  F2FP.F16.F32.PACK_AB R68, R2, R0 ;  /* 0x000000000244723e */ /* 0x004fe200000000ff */
[C---:B------:R-:W-:Y:S01]  /*8360*/  FFMA R7, R41.reuse, R40, R7 ;  /* 0x0000002829077223 */ /* 0x040fe20000000007 */
[----:B------:R-:W-:Y:S01]  /*8370*/  FFMA R4, R41, R43, R4 ;  /* 0x0000002b29047223 */ /* 0x000fe20000000004 */
[C---:B------:R-:W-:Y:S01]  /*8380*/  FMUL R5, R38.reuse, R9 ;  /* 0x0000000926057220 */ /* 0x040fe20000400000 */
[C---:B------:R-:W-:Y:S01]  /*8390*/  FMUL R6, R38.reuse, R10 ;  /* 0x0000000a26067220 */ /* 0x040fe20000400000 */
[C---:B------:R-:W-:Y:S01]  /*83a0*/  FMUL R11, R38.reuse, R11 ;  /* 0x0000000b260b7220 */ /* 0x040fe20000400000 */
[--C-:B----4-:R-:W-:Y:S01]  /*83b0*/  HADD2.F32 R40, -RZ, R56.reuse.H0_H0 ;  /* 0x20000038ff287230 */ /* 0x110fe20000004100 */
[----:B------:R-:W-:Y:S01]  /*83c0*/  F2FP.F16.F32.PACK_AB R69, R7, R3 ;  /* 0x000000030745723e */ /* 0x000fe200000000ff */
[C---:B------:R-:W-:Y:S01]  /*83d0*/  FFMA R5, R41.reuse, R42, R5 ;  /* 0x0000002a29057223 */ /* 0x040fe20000000005 */
[C---:B------:R-:W-:Y:S01]  /*83e0*/  FFMA R6, R41.reuse, R45, R6 ;  /* 0x0000002d29067223 */ /* 0x040fe20000000006 */
[----:B------:R-:W-:Y:S01]  /*83f0*/  FFMA R11, R41, R44, R11 ;  /* 0x0000002c290b7223 */ /* 0x000fe2000000000b */
[C---:B------:R-:W-:Y:S01]  /*8400*/  FMUL R8, R38.reuse, R12 ;  /* 0x0000000c26087220 */ /* 0x040fe20000400000 */
[----:B------:R-:W-:Y:S01]  /*8410*/  HADD2.F32 R42, -RZ, R56.H1_H1 ;  /* 0x30000038ff2a7230 */ /* 0x000fe20000004100 */
[----:B------:R-:W-:Y:S01]  /*8420*/  F2FP.F16.F32.PACK_AB R70, R5, R4 ;  /* 0x000000040546723e */ /* 0x000fe200000000ff */
[C---:B------:R-:W-:Y:S01]  /*8430*/  FMUL R9, R38.reuse, R13 ;  /* 0x0000000d26097220 */ /* 0x040fe20000400000 */
[----:B------:R-:W-:Y:S01]  /*8440*/  F2FP.F16.F32.PACK_AB R71, R11, R6 ;  /* 0x000000060b47723e */ /* 0x000fe200000000ff */
[C---:B------:R-:W-:Y:S01]  /*8450*/  FFMA R8, R41.reuse, R40, R8 ;  /* 0x0000002829087223 */ /* 0x040fe20000000008 */
[--C-:B------:R-:W-:Y:S02]  /*8460*/  HADD2.F32 R43, -RZ, R57.reuse.H0_H0 ;  /* 0x20000039ff2b7230 */ /* 0x100fe40000004100 */
[----:B------:R-:W-:Y:S01]  /*8470*/  FFMA R9, R41, R42, R9 ;  /* 0x0000002a29097223 */ /* 0x000fe20000000009 */
[C---:B------:R-:W-:Y:S01]  /*8480*/  FMUL R10, R38.reuse, R14 ;  /* 0x0000000e260a7220 */ /* 0x040fe20000400000 */
[----:B------:R-:W-:Y:S01]  /*8490*/  HADD2.F32 R40, -RZ, R57.H1_H1 ;  /* 0x30000039ff287230 */ /* 0x000fe20000004100 */
[----:B------:R1:W-:Y:S01]  /*84a0*/  STSM.16.M88.4 [R97+0x4400], R68 ;  /* 0x0044004461007844 */ /* 0x0003e20000000200 */
[C---:B------:R-:W-:Y:S01]  /*84b0*/  FMUL R15, R38.reuse, R15 ;  /* 0x0000000f260f7220 */ /* 0x040fe20000400000 */
[----:B------:R-:W-:Y:S01]  /*84c0*/  F2FP.F16.F32.PACK_AB R52, R9, R8 ;  /* 0x000000080934723e */ /* 0x000fe200000000ff */
[C---:B------:R-:W-:Y:S01]  /*84d0*/  FFMA R10, R41.reuse, R43, R10 ;  /* 0x0000002b290a7223 */ /* 0x040fe2000000000a */
[--C-:B------:R-:W-:Y:S02]  /*84e0*/  HADD2.F32 R42, -RZ, R58.reuse.H0_H0 ;  /* 0x2000003aff2a7230 */ /* 0x100fe40000004100 */
        /* <DEDUP_REMOVED lines=26> */
[----:B-1----:R-:W-:Y:S01]  /*8690*/  F2FP.F16.F32.PACK_AB R68, R17, R16 ;  /* 0x000000101144723e */ /* 0x002fe200000000ff */
        /* <DEDUP_REMOVED lines=45> */
[----:B------:R-:W-:Y:S05]  /*8970*/  F2FP.F16.F32.PACK_AB R107, R35, R30 ;  /* 0x0000001e236b723e */ /* 0x000fea00000000ff */
        /* <DEDUP_REMOVED lines=19> */
.L_x_129:
[----:B------:R-:W-:Y:S05]  /*8ab0*/  BSYNC.RECONVERGENT B0 ;  /* 0x0000000000007941 */ /* 0x000fea0003800200 */
.L_x_128:
        /* <DEDUP_REMOVED lines=20> */
.L_x_133:
[----:B------:R-:W-:Y:S05]  /*8c00*/  BSYNC B0 ;  /* 0x0000000000007941 */ /* 0x000fea0003800000 */
.L_x_132:
[----:B------:R-:W-:Y:S11]  /*8c10*/  ISETP.NE.AND P0, PT, R61, RZ, PT ;  /* 0x000000ff3d00720c */ /* 0x000ff60003f05270 */
[----:B------:R-:W-:Y:S02]  /*8c20*/  @!UPT UIADD3 URZ, UPT, UPT, URZ, URZ, URZ ;  /* 0x000000fffffff290 */ /* 0x000fe4000fffe0ff */
[----:B------:R-:W-:Y:S01]  /*8c30*/  @P0 IADD3 R2, PT, PT, R92, R5, RZ ;  /* 0x000000055c020210 */ /* 0x000fe20007ffe0ff */
[----:B------:R-:W-:Y:S05]  /*8c40*/  @P0 WARPSYNC.ALL ;  /* 0x0000000000000948 */ /* 0x000fea0003800000 */
[----:B------:R3:W4:Y:S04]  /*8c50*/  @P0 LDSM.16.M88.4 R48, [R46+UR44+0x400] ;  /* 0x0004002c2e30083b */ /* 0x0007280008000200 */
[----:B------:R3:W1:Y:S04]  /*8c60*/  @P0 LDSM.16.M88.4 R56, [R0+0x400] ;  /* 0x000400000038083b */ /* 0x0006680000000200 */
[----:B------:R3:W1:Y:S04]  /*8c70*/  @P0 LDSM.16.M88.4 R64, [R5+0x400] ;  /* 0x000400000540083b */ /* 0x0006680000000200 */
[----:B------:R3:W1:Y:S02]  /*8c80*/  @P0 LDSM.16.M88.4 R72, [R2+0x400] ;  /* 0x000400000248083b */ /* 0x0006640000000200 */
.L_x_131:
[----:B------:R-:W-:Y:S05]  /*8c90*/  BSYNC B1 ;  /* 0x0000000000017941 */ /* 0x000fea0003800000 */
.L_x_130:
        /* <DEDUP_REMOVED lines=11> */
[----:B---3--:R-:W3:Y:S01]  /*8d50*/  LDC.64 R2, c[0x4][R3] ;  /* 0x0100000003027b82 */ /* 0x008ee20000000a00 */
[----:B------:R-:W2:Y:S01]  /*8d60*/  LDCU.64 UR4, c[0x4][0x10] ;  /* 0x01000200ff0477ac */ /* 0x000ea20008000a00 */
[----:B-1----:R-:W-:Y:S01]  /*8d70*/  MOV R5, UR9 ;  /* 0x0000000900057c02 */ /* 0x002fe20008000f00 */
[----:B------:R-:W-:Y:S01]  /*8d80*/  IMAD.U32 R4, RZ, RZ, UR8 ;  /* 0x00000008ff047e24 */ /* 0x000fe2000f8e00ff */
[----:B-----5:R-:W-:Y:S01]  /*8d90*/  MOV R7, UR7 ;  /* 0x0000000700077c02 */ /* 0x020fe20008000f00 */
[----:B------:R-:W-:Y:S01]  /*8da0*/  IMAD.U32 R6, RZ, RZ, UR6 ;  /* 0x00000006ff067e24 */ /* 0x000fe2000f8e00ff */
[----:B--2---:R-:W-:Y:S01]  /*8db0*/  MOV R11, UR5 ;  /* 0x00000005000b7c02 */ /* 0x004fe20008000f00 */
[----:B------:R-:W-:Y:S02]  /*8dc0*/  IMAD.U32 R10, RZ, RZ, UR4 ;  /* 0x00000004ff0a7e24 */ /* 0x000fe4000f8e00ff */
[----:B------:R-:W-:Y:S07]  /*8dd0*/  LEPC R20, `(.L_x_135) ;  /* 0x000000001014794e */ /* 0x000fee0000000000 */
[----:B---34-:R-:W-:Y:S05]  /*8de0*/  CALL.ABS.NOINC R2 ;  /* 0x0000000002007343 */ /* 0x018fea0003c00000 */
.L_x_135:
[----:B------:R-:W-:Y:S01]  /*8df0*/  ISETP.NE.AND P0, PT, R94, RZ, PT ;  /* 0x000000ff5e00720c */ /* 0x000fe20003f05270 */
[----:B------:R-:W-:Y:S05]  /*8e00*/  WARPSYNC.ALL ;  /* 0x0000000000007948 */ /* 0x000fea0003800000 */
[----:B------:R-:W-:Y:S01]  /*8e10*/  R2UR UR4, R39 ;  /* 0x00000000270472ca */ /* 0x000fe200000e0000 */
[--C-:B----4-:R-:W-:Y:S01]  /*8e20*/  HADD2.F32 R40, -RZ, R48.reuse.H0_H0 ;  /* 0x20000030ff287230 */ /* 0x110fe20000004100 */
[----:B------:R-:W1:Y:S01]  /*8e30*/  S2UR UR6, SR_CgaCtaId ;  /* 0x00000000000679c3 */ /* 0x000e620000008800 */
[----:B------:R-:W-:Y:S01]  /*8e40*/  HADD2.F32 R42, -RZ, R48.H1_H1 ;  /* 0x30000030ff2a7230 */ /* 0x000fe20000004100 */
[----:B------:R-:W-:Y:S01]  /*8e50*/  R2UR UR5, R98 ;  /* 0x00000000620572ca */ /* 0x000fe200000e0000 */
[--C-:B------:R-:W-:Y:S01]  /*8e60*/  HADD2.F32 R43, -RZ, R49.reuse.H0_H0 ;  /* 0x20000031ff2b7230 */ /* 0x100fe20000004100 */
[----:B------:R-:W-:Y:S01]  /*8e70*/  BSSY.RECONVERGENT B0, `(.L_x_136) ;  /* 0x0000089000007945 */ /* 0x000fe20003800200 */
[----:B------:R-:W-:Y:S02]  /*8e80*/  HADD2.F32 R44, -RZ, R49.H1_H1 ;  /* 0x30000031ff2c7230 */ /* 0x000fe40000004100 */
[--C-:B------:R-:W-:Y:S02]  /*8e90*/  HADD2.F32 R45, -RZ, R50.reuse.H0_H0 ;  /* 0x20000032ff2d7230 */ /* 0x100fe40000004100 */
[----:B---3--:R-:W-:Y:S02]  /*8ea0*/  HADD2.F32 R46, -RZ, R50.H1_H1 ;  /* 0x30000032ff2e7230 */ /* 0x008fe40000004100 */
[----:B------:R-:W3:Y:S01]  /*8eb0*/  LDTM.16dp256bit.x8 R4, tmem[UR4+0xc0] ;  /* 0x0000c004000479ee */ /* 0x000ee200081a0000 */
[----:B------:R-:W-:Y:S01]  /*8ec0*/  NOP ;  /* 0x0000000000007918 */ /* 0x000fe20000000000 */
[--C-:B------:R-:W-:Y:S02]  /*8ed0*/  HADD2.F32 R47, -RZ, R51.reuse.H0_H0 ;  /* 0x20000033ff2f7230 */ /* 0x100fe40000004100 */
[----:B------:R-:W-:Y:S01]  /*8ee0*/  UIADD3 UR4, UPT, UPT, UR5, 0x120, URZ ;  /* 0x0000012005047890 */ /* 0x000fe2000fffe0ff */
[----:B------:R-:W-:Y:S02]  /*8ef0*/  HADD2.F32 R49, -RZ, R51.H1_H1 ;  /* 0x30000033ff317230 */ /* 0x000fe40000004100 */
[--C-:B------:R-:W-:Y:S02]  /*8f00*/  HADD2.F32 R48, -RZ, R56.reuse.H0_H0 ;  /* 0x20000038ff307230 */ /* 0x100fe40000004100 */
[----:B------:R-:W-:Y:S02]  /*8f10*/  HADD2.F32 R51, -RZ, R56.H1_H1 ;  /* 0x30000038ff337230 */ /* 0x000fe40000004100 */
[--C-:B------:R-:W-:Y:S02]  /*8f20*/  HADD2.F32 R50, -RZ, R57.reuse.H0_H0 ;  /* 0x20000039ff327230 */ /* 0x100fe40000004100 */
[----:B--2---:R-:W-:Y:S02]  /*8f30*/  HADD2.F32 R52, -RZ, R57.H1_H1 ;  /* 0x30000039ff347230 */ /* 0x004fe40000004100 */
[--C-:B------:R-:W-:Y:S02]  /*8f40*/  HADD2.F32 R53, -RZ, R58.reuse.H0_H0 ;  /* 0x2000003aff357230 */ /* 0x100fe40000004100 */
[----:B------:R-:W-:Y:S02]  /*8f50*/  HADD2.F32 R54, -RZ, R58.H1_H1 ;  /* 0x3000003aff367230 */ /* 0x000fe40000004100 */
[--C-:B------:R-:W-:Y:S02]  /*8f60*/  HADD2.F32 R55, -RZ, R59.reuse.H0_H0 ;  /* 0x2000003bff377230 */ /* 0x100fe40000004100 */
[----:B------:R-:W-:Y:S02]  /*8f70*/  HADD2.F32 R56, -RZ, R59.H1_H1 ;  /* 0x3000003bff387230 */ /* 0x000fe40000004100 */
[--C-:B------:R-:W-:Y:S01]  /*8f80*/  HADD2.F32 R57, -RZ, R64.reuse.H0_H0 ;  /* 0x20000040ff397230 */ /* 0x100fe20000004100 */
[----:B-1----:R-:W-:Y:S01]  /*8f90*/  UPRMT UR4, UR6, 0x654, UR4 ;  /* 0x0000065406047896 */ /* 0x002fe20008000004 */
[C---:B---3--:R-:W-:Y:S01]  /*8fa0*/  FMUL R4, R38.reuse, R4 ;  /* 0x0000000426047220 */ /* 0x048fe20000400000 */
[C---:B------:R-:W-:Y:S01]  /*8fb0*/  FMUL R5, R38.reuse, R5 ;  /* 0x0000000526057220 */ /* 0x040fe20000400000 */
[C---:B------:R-:W-:Y:S01]  /*8fc0*/  FMUL R6, R38.reuse, R6 ;  /* 0x0000000626067220 */ /* 0x040fe20000400000 */
[C---:B------:R-:W-:Y:S01]  /*8fd0*/  FMUL R7, R38.reuse, R7 ;  /* 0x0000000726077220 */ /* 0x040fe20000400000 */
[C---:B------:R-:W-:Y:S01]  /*8fe0*/  FFMA R4, R41.reuse, R40, R4 ;  /* 0x0000002829047223 */ /* 0x040fe20000000004 */
[C---:B------:R-:W-:Y:S01]  /*8ff0*/  FFMA R5, R41.reuse, R42, R5 ;  /* 0x0000002a29057223 */ /* 0x040fe20000000005 */
[C---:B------:R-:W-:Y:S01]  /*9000*/  FFMA R6, R41.reuse, R43, R6 ;  /* 0x0000002b29067223 */ /* 0x040fe20000000006 */
[----:B------:R-:W-:Y:S01]  /*9010*/  FFMA R7, R41, R44, R7 ;  /* 0x0000002c29077223 */ /* 0x000fe20000000007 */
[----:B------:R-:W-:Y:S01]  /*9020*/  SYNCS.ARRIVE.TRANS64.RED.A1T0 RZ, [UR4], RZ ;  /* 0x000000ffffff79a7 */ /* 0x000fe20008100404 */
[C---:B------:R-:W-:Y:S01]  /*9030*/  FMUL R8, R38.reuse, R8 ;  /* 0x0000000826087220 */ /* 0x040fe20000400000 */
[----:B------:R-:W-:Y:S01]  /*9040*/  F2FP.F16.F32.PACK_AB R104, R5, R4 ;  /* 0x000000040568723e */ /* 0x000fe200000000ff */
[C---:B------:R-:W-:Y:S01]  /*9050*/  FMUL R9, R38.reuse, R9 ;  /* 0x0000000926097220 */ /* 0x040fe20000400000 */
[----:B------:R-:W-:Y:S01]  /*9060*/  F2FP.F16.F32.PACK_AB R105, R7, R6 ;  /* 0x000000060769723e */ /* 0x000fe200000000ff */
[C---:B------:R-:W-:Y:S01]  /*9070*/  FFMA R8, R41.reuse, R45, R8 ;  /* 0x0000002d29087223 */ /* 0x040fe20000000008 */
[C---:B------:R-:W-:Y:S01]  /*9080*/  FMUL R0, R38.reuse, R10 ;  /* 0x0000000a26007220 */ /* 0x040fe20000400000 */
[C---:B------:R-:W-:Y:S01]  /*9090*/  FFMA R9, R41.reuse, R46, R9 ;  /* 0x0000002e29097223 */ /* 0x040fe20000000009 */
[C---:B------:R-:W-:Y:S01]  /*90a0*/  FMUL R2, R38.reuse, R11 ;  /* 0x0000000b26027220 */ /* 0x040fe20000400000 */
[C---:B------:R-:W-:Y:S01]  /*90b0*/  FMUL R3, R38.reuse, R12 ;  /* 0x0000000c26037220 */ /* 0x040fe20000400000 */
[----:B------:R-:W-:Y:S01]  /*90c0*/  FFMA R0, R41, R47, R0 ;  /* 0x0000002f29007223 */ /* 0x000fe20000000000 */
[C---:B------:R-:W-:Y:S01]  /*90d0*/  FMUL R10, R38.reuse, R13 ;  /* 0x0000000d260a7220 */ /* 0x040fe20000400000 */
[----:B------:R-:W-:Y:S01]  /*90e0*/  F2FP.F16.F32.PACK_AB R106, R9, R8 ;  /* 0x00000008096a723e */ /* 0x000fe200000000ff */
[C---:B------:R-:W-:Y:S01]  /*90f0*/  FFMA R2, R41.reuse, R49, R2 ;  /* 0x0000003129027223 */ /* 0x040fe20000000002 */
[C---:B------:R-:W-:Y:S01]  /*9100*/  FFMA R3, R41.reuse, R48, R3 ;  /* 0x0000003029037223 */ /* 0x040fe20000000003 */
[C---:B------:R-:W-:Y:S01]  /*9110*/  FFMA R10, R41.reuse, R51, R10 ;  /* 0x00000033290a7223 */ /* 0x040fe2000000000a */
[C---:B------:R-:W-:Y:S01]  /*9120*/  FMUL R11, R38.reuse, R14 ;  /* 0x0000000e260b7220 */ /* 0x040fe20000400000 */
[----:B------:R-:W-:Y:S01]  /*9130*/  FMUL R15, R38, R15 ;  /* 0x0000000f260f7220 */ /* 0x000fe20000400000 */
[----:B------:R-:W-:Y:S01]  /*9140*/  F2FP.F16.F32.PACK_AB R107, R2, R0 ;  /* 0x00000000026b723e */ /* 0x000fe200000000ff */
[----:B------:R-:W-:Y:S01]  /*9150*/  FMUL R12, R38, R16 ;  /* 0x00000010260c7220 */ /* 0x000fe20000400000 */
[----:B------:R-:W-:Y:S01]  /*9160*/  F2FP.F16.F32.PACK_AB R108, R10, R3 ;  /* 0x000000030a6c723e */ /* 0x000fe200000000ff */
[C---:B------:R-:W-:Y:S01]  /*9170*/  FFMA R11, R41.reuse, R50, R11 ;  /* 0x00000032290b7223 */ /* 0x040fe2000000000b */
[C---:B------:R-:W-:Y:S01]  /*9180*/  FFMA R15, R41.reuse, R52, R15 ;  /* 0x00000034290f7223 */ /* 0x040fe2000000000f */
[----:B------:R1:W-:Y:S01]  /*9190*/  STSM.16.M88.4 [R97+0x6400], R104 ;  /* 0x0064006861007844 */ /* 0x0003e20000000200 */
[----:B------:R-:W-:Y:S01]  /*91a0*/  FFMA R12, R41, R53, R12 ;  /* 0x00000035290c7223 */ /* 0x000fe2000000000c */
[C---:B------:R-:W-:Y:S01]  /*91b0*/  FMUL R13, R38.reuse, R17 ;  /* 0x00000011260d7220 */ /* 0x040fe20000400000 */
[C---:B------:R-:W-:Y:S01]  /*91c0*/  FMUL R14, R38.reuse, R18 ;  /* 0x00000012260e7220 */ /* 0x040fe20000400000 */
[----:B------:R-:W-:Y:S01]  /*91d0*/  F2FP.F16.F32.PACK_AB R109, R15, R11 ;  /* 0x0000000b0f6d723e */ /* 0x000fe200000000ff */
[C---:B------:R-:W-:Y:S01]  /*91e0*/  FMUL R19, R38.reuse, R19 ;  /* 0x0000001326137220 */ /* 0x040fe20000400000 */
[C---:B------:R-:W-:Y:S01]  /*91f0*/  FFMA R13, R41.reuse, R54, R13 ;  /* 0x00000036290d7223 */ /* 0x040fe2000000000d */
[C---:B------:R-:W-:Y:S01]  /*9200*/  FFMA R14, R41.reuse, R55, R14 ;  /* 0x00000037290e7223 */ /* 0x040fe2000000000e */
[----:B------:R-:W-:Y:S02]  /*9210*/  HADD2.F32 R58, -RZ, R64.H1_H1 ;  /* 0x30000040ff3a7230 */ /* 0x000fe40000004100 */
[----:B------:R-:W-:Y:S01]  /*9220*/  FFMA R19, R41, R56, R19 ;  /* 0x0000003829137223 */ /* 0x000fe20000000013 */
[C---:B------:R-:W-:Y:S01]  /*9230*/  FMUL R16, R38.reuse, R20 ;  /* 0x0000001426107220 */ /* 0x040fe20000400000 */
[----:B------:R-:W-:Y:S01]  /*9240*/  F2FP.F16.F32.PACK_AB R110, R13, R12 ;  /* 0x0000000c0d6e723e */ /* 0x000fe200000000ff */
[--C-:B------:R-:W-:Y:S02]  /*9250*/  HADD2.F32 R59, -RZ, R65.reuse.H0_H0 ;  /* 0x20000041ff3b7230 */ /* 0x100fe40000004100 */
[C---:B------:R-:W-:Y:S01]  /*9260*/  FMUL R17, R38.reuse, R21 ;  /* 0x0000001526117220 */ /* 0x040fe20000400000 */
[----:B------:R-:W-:Y:S01]  /*9270*/  F2FP.F16.F32.PACK_AB R111, R19, R14 ;  /* 0x0000000e136f723e */ /* 0x000fe200000000ff */
[C---:B------:R-:W-:Y:S01]  /*9280*/  FFMA R16, R41.reuse, R57, R16 ;  /* 0x0000003929107223 */ /* 0x040fe20000000010 */
[----:B------:R-:W-:Y:S02]  /*9290*/  HADD2.F32 R60, -RZ, R65.H1_H1 ;  /* 0x30000041ff3c7230 */ /* 0x000fe40000004100 */
[----:B------:R-:W-:Y:S01]  /*92a0*/  FFMA R17, R41, R58, R17 ;  /* 0x0000003a29117223 */ /* 0x000fe20000000011 */
[C---:B------:R-:W-:Y:S01]  /*92b0*/  FMUL R18, R38.reuse, R22 ;  /* 0x0000001626127220 */ /* 0x040fe20000400000 */
[----:B------:R1:W-:Y:S01]  /*92c0*/  STSM.16.M88.4 [R96+0x6400], R108 ;  /* 0x0064006c60007844 */ /* 0x0003e20000000200 */
[--C-:B------:R-:W-:Y:S02]  /*92d0*/  HADD2.F32 R61, -RZ, R66.reuse.H0_H0 ;  /* 0x20000042ff3d7230 */ /* 0x100fe40000004100 */
[C---:B------:R-:W-:Y:S01]  /*92e0*/  FMUL R23, R38.reuse, R23 ;  /* 0x0000001726177220 */ /* 0x040fe20000400000 */
[----:B------:R-:W-:Y:S01]  /*92f0*/  F2FP.F16.F32.PACK_AB R112, R17, R16 ;  /* 0x000000101170723e */ /* 0x000fe200000000ff */
[C---:B------:R-:W-:Y:S01]  /*9300*/  FFMA R18, R41.reuse, R59, R18 ;  /* 0x0000003b29127223 */ /* 0x040fe20000000012 */
[----:B------:R-:W-:Y:S02]  /*9310*/  HADD2.F32 R62, -RZ, R66.H1_H1 ;  /* 0x30000042ff3e7230 */ /* 0x000fe40000004100 */
[----:B------:R-:W-:Y:S01]  /*9320*/  FFMA R23, R41, R60, R23 ;  /* 0x0000003c29177223 */ /* 0x000fe20000000017 */
[C---:B------:R-:W-:Y:S01]  /*9330*/  FMUL R20, R38.reuse, R24 ;  /* 0x0000001826147220 */ /* 0x040fe20000400000 */
[--C-:B------:R-:W-:Y:S02]  /*9340*/  HADD2.F32 R63, -RZ, R67.reuse.H0_H0 ;  /* 0x20000043ff3f7230 */ /* 0x100fe40000004100 */
[C---:B------:R-:W-:Y:S01]  /*9350*/  FMUL R21, R38.reuse, R25 ;  /* 0x0000001926157220 */ /* 0x040fe20000400000 */
[----:B------:R-:W-:Y:S01]  /*9360*/  HADD2.F32 R64, -RZ, R67.H1_H1 ;  /* 0x30000043ff407230 */ /* 0x000fe20000004100 */
[----:B------:R-:W-:Y:S01]  /*9370*/  F2FP.F16.F32.PACK_AB R113, R23, R18 ;  /* 0x000000121771723e */ /* 0x000fe200000000ff */
[C---:B------:R-:W-:Y:S01]  /*9380*/  FFMA R20, R41.reuse, R61, R20 ;  /* 0x0000003d29147223 */ /* 0x040fe20000000014 */
        /* <DEDUP_REMOVED lines=8> */
[C---:B------:R-:W-:Y:S01]  /*9410*/  FFMA R22, R41.reuse, R63, R22 ;  /* 0x0000003f29167223 */ /* 0x040fe20000000016 */
[----:B------:R-:W-:Y:S02]  /*9420*/  HADD2.F32 R68, -RZ, R73.H1_H1 ;  /* 0x30000049ff447230 */ /* 0x000fe40000004100 */
[C---:B------:R-:W-:Y:S01]  /*9430*/  FMUL R26, R38.reuse, R30 ;  /* 0x0000001e261a7220 */ /* 0x040fe20000400000 */
[C---:B------:R-:W-:Y:S01]  /*9440*/  FFMA R27, R41.reuse, R64, R27 ;  /* 0x00000040291b7223 */ /* 0x040fe2000000001b */
        /* <DEDUP_REMOVED lines=34> */
[----:B------:R-:W-:Y:S02]  /*9670*/  UIADD3 UR9, UPT, UPT, UR49, 0xc0, URZ ;  /* 0x000000c031097890 */ /* 0x000fe4000fffe0ff */
[----:B------:R-:W-:Y:S01]  /*9680*/  UIADD3 UR8, UPT, UPT, UR44, 0x6400, URZ ;  /* 0x000064002c087890 */ /* 0x000fe2000fffe0ff */
[----:B------:R-:W-:Y:S01]  /*9690*/  UMOV UR10, UR50 ;  /* 0x00000032000a7c82 */ /* 0x000fe20008000000 */
[----:B------:R-:W-:Y:S01]  /*96a0*/  UMOV UR11, UR36 ;  /* 0x00000024000b7c82 */ /* 0x000fe20008000000 */
[----:B--2---:R-:W-:Y:S04]  /*96b0*/  UIADD3 UR4, UP0, UPT, UR6, 0x680, URZ ;  /* 0x0000068006047890 */ /* 0x004fe8000ff1e0ff */
[----:B------:R-:W-:Y:S09]  /*96c0*/  UIADD3.X UR5, UPT, UPT, URZ, UR7, URZ, UP0, !UPT ;  /* 0x00000007ff057290 */ /* 0x000ff200087fe4ff */
[----:B------:R2:W-:Y:S01]  /*96d0*/  UTMASTG.3D [UR8], [UR4] ;  /* 0x00000008040073b5 */ /* 0x0005e20008010000 */
[----:B------:R0:W-:Y:S01]  /*96e0*/  UTMACMDFLUSH ;  /* 0x00000000000079b7 */ /* 0x0001e20000000000 */
[----:B--2---:R-:W-:Y:S04]  /*96f0*/  DEPBAR.LE SB0, 0x1 ;  /* 0x000080400000791a */ /* 0x004fe80000000000 */
.L_x_137:
[----:B------:R-:W-:Y:S05]  /*9700*/  BSYNC.RECONVERGENT B0 ;  /* 0x0000000000007941 */ /* 0x000fea0003800200 */
.L_x_136:
[----:B------:R-:W-:Y:S01]  /*9710*/  BAR.SYNC.DEFER_BLOCKING 0x1, 0x80 ;  /* 0x0042000000007b1d */ /* 0x000fe20000010000 */
[----:B------:R-:W-:Y:S01]  /*9720*/  UISETP.NE.AND UP0, UPT, UR47, -0x4, UPT ;  /* 0xfffffffc2f00788c */ /* 0x000fe2000bf05270 */
[----:B------:R-:W-:Y:S08]  /*9730*/  IADD3 R0, PT, PT, R36, 0x1, RZ ;  /* 0x0000000124007810 */ /* 0x000ff00007ffe0ff */
[----:B------:R-:W-:Y:S05]  /*9740*/  BRA.U !UP0, `(.L_x_138) ;  /* 0x0000000108247547 */ /* 0x000fea000b800000 */
[----:B------:R-:W-:Y:S01]  /*9750*/  ISETP.NE.AND P0, PT, R95, RZ, PT ;  /* 0x000000ff5f00720c */ /* 0x000fe20003f05270 */
[----:B------:R-:W-:Y:S01]  /*9760*/  IMAD.U32 R2, RZ, RZ, UR46 ;  /* 0x0000002eff027e24 */ /* 0x000fe2000f8e00ff */
[----:B------:R-:W-:Y:S04]  /*9770*/  UIADD3 UR4, UPT, UPT, UR46, 0x1, URZ ;  /* 0x000000012e047890 */ /* 0x000fe8000fffe0ff */
[----:B------:R-:W-:Y:S04]  /*9780*/  UISETP.NE.AND UP0, UPT, UR4, 0x4, UPT ;  /* 0x000000040400788c */ /* 0x000fe8000bf05270 */
[----:B------:R-:W-:Y:S03]  /*9790*/  USEL UR46, UR4, URZ, UP0 ;  /* 0x000000ff042e7287 */ /* 0x000fe60008000000 */
[----:B------:R-:W-:Y:S05]  /*97a0*/  @P0 LEA R2, R2, UR44, 0x3 ;  /* 0x0000002c02020c11 */ /* 0x000fea000f8e18ff */
[----:B------:R-:W-:Y:S05]  /*97b0*/  @P0 VIADD R2, R2, 0xb0 ;  /* 0x000000b002020836 */ /* 0x000fea0000000000 */
[----:B------:R-:W-:Y:S04]  /*97c0*/  @P0 PRMT R2, R101, 0x654, R2 ;  /* 0x0000065465020816 */ /* 0x000fe80000000002 */
[----:B------:R2:W-:Y:S03]  /*97d0*/  @P0 SYNCS.ARRIVE.TRANS64.RED.A1T0 RZ, [R2+URZ], RZ ;  /* 0x000000ff02ff09a7 */ /* 0x0005e600081004ff */
.L_x_138:
[----:B------:R-:W-:Y:S01]  /*97e0*/  R2UR UR5, R83 ;  /* 0x00000000530572ca */ /* 0x000fe200000e0000 */
[----:B------:R-:W-:Y:S01]  /*97f0*/  UISETP.NE.AND UP0, UPT, UR61, URZ, UPT ;  /* 0x000000ff3d00728c */ /* 0x000fe2000bf05270 */
[----:B------:R-:W-:Y:S01]  /*9800*/  R2UR UR4, R84 ;  /* 0x00000000540472ca */ /* 0x000fe200000e0000 */
[----:B------:R-:W-:Y:S01]  /*9810*/  UIADD3 UR47, UPT, UPT, UR47, 0x4, URZ ;  /* 0x000000042f2f7890 */ /* 0x000fe2000fffe0ff */
[----:B------:R-:W-:Y:S01]  /*9820*/  ISETP.NE.AND P0, PT, R88, 0x2, PT ;  /* 0x000000025800780c */ /* 0x000fe20003f05270 */
[----:B------:R-:W-:Y:S01]  /*9830*/  UMOV UR36, UR60 ;  /* 0x0000003c00247c82 */ /* 0x000fe20008000000 */
[----:B------:R-:W-:Y:S02]  /*9840*/  ISETP.NE.AND P1, PT, R0, 0x4, PT ;  /* 0x000000040000780c */ /* 0x000fe40003f25270 */
[----:B--2---:R-:W-:Y:S02]  /*9850*/  SEL R2, RZ, 0x1, P0 ;  /* 0x00000001ff027807 */ /* 0x004fe40000000000 */
[----:B------:R-:W-:Y:S02]  /*9860*/  SEL R3, RZ, 0x1, P1 ;  /* 0x00000001ff037807 */ /* 0x000fe40000800000 */
[----:B------:R-:W-:Y:S01]  /*9870*/  LOP3.LUT R89, R89, R2, RZ, 0x3c, !PT ;  /* 0x0000000259597212 */ /* 0x000fe200078e3cff */
[----:B------:R-:W-:Y:S01]  /*9880*/  UIADD3 UR31, UPT, UPT, UR37, UR5, URZ ;  /* 0x00000005251f7290 */ /* 0x000fe2000fffe0ff */
[----:B------:R-:W-:Y:S01]  /*9890*/  LOP3.LUT R90, R90, R3, RZ, 0x3c, !PT ;  /* 0x000000035a5a7212 */ /* 0x000fe200078e3cff */
[----:B------:R-:W-:Y:S01]  /*98a0*/  UIADD3 UR30, UPT, UPT, UR38, UR4, URZ ;  /* 0x00000004261e7290 */ /* 0x000fe2000fffe0ff */
[----:B------:R-:W-:Y:S02]  /*98b0*/  SEL R88, R88, RZ, P0 ;  /* 0x000000ff58587207 */ /* 0x000fe40000000000 */
[----:B------:R-:W-:Y:S01]  /*98c0*/  SEL R36, R0, RZ, P1 ;  /* 0x000000ff00247207 */ /* 0x000fe20000800000 */
[----:B------:R-:W-:Y:S08]  /*98d0*/  BRA.U UP0, `(.L_x_139) ;  /* 0xffffffbd009c7547 */ /* 0x000ff0000b83ffff */
[----:B------:R-:W-:-:S13]  /*98e0*/  R2UR UR4, R85 ;  /* 0x00000000550472ca */ /* 0x000fda00000e0000 */
[----:B------:R-:W-:-:S09]  /*98f0*/  UISETP.NE.AND UP0, UPT, UR4, URZ, UPT ;  /* 0x000000ff0400728c */ /* 0x000fd2000bf05270 */
[----:B------:R-:W-:Y:S05]  /*9900*/  BRA.U !UP0, `(.L_x_140) ;  /* 0x0000000108487547 */ /* 0x000fea000b800000 */
[----:B------:R-:W2:Y:S02]  /*9910*/  LDCU.64 UR4, c[0x0][0x890] ;  /* 0x00011200ff0477ac */ /* 0x000ea40008000a00 */
[----:B--2---:R-:W-:-:S04]  /*9920*/  UISETP.NE.U32.AND UP0, UPT, UR4, URZ, UPT ;  /* 0x000000ff0400728c */ /* 0x004fc8000bf05070 */
[----:B------:R-:W-:-:S09]  /*9930*/  UISETP.NE.AND.EX UP0, UPT, UR5, URZ, UPT, UP0 ;  /* 0x000000ff0500728c */ /* 0x000fd2000bf05300 */
[----:B------:R-:W-:Y:S05]  /*9940*/  BRA.U UP0, `(.L_x_141) ;  /* 0x00000001000c7547 */ /* 0x000fea000b800000 */
[----:B------:R-:W-:-:S13]  /*9950*/  FSETP.NEU.AND P0, PT, R41, RZ, PT ;  /* 0x000000ff2900720b */ /* 0x000fda0003f0d000 */
[----:B------:R-:W-:Y:S05]  /*9960*/  @!P0 EXIT ;  /* 0x000000000000894d */ /* 0x000fea0003800000 */
[----:B------:R-:W-:Y:S05]  /*9970*/  BRA `(.L_x_140) ;  /* 0x00000000002c7947 */ /* 0x000fea0003800000 */
.L_x_141:
[----:B------:R-:W-:Y:S01]  /*9980*/  ISETP.NE.AND P0, PT, R87, RZ, PT ;  /* 0x000000ff5700720c */ /* 0x000fe20003f05270 */
[----:B------:R-:W-:-:S12]  /*9990*/  BSSY.RECONVERGENT B0, `(.L_x_140) ;  /* 0x0000009000007945 */ /* 0x000fd80003800200 */
[----:B------:R-:W-:Y:S05]  /*99a0*/  @P0 BRA `(.L_x_142) ;  /* 0x0000000000140947 */ /* 0x000fea0003800000 */
[----:B------:R-:W2:Y:S02]  /*99b0*/  LDCU.64 UR4, c[0x0][0x888] ;  /* 0x00011100ff0477ac */ /* 0x000ea40008000a00 */
[----:B--2---:R-:W-:-:S04]  /*99c0*/  ISETP.NE.U32.AND P0, PT, RZ, UR4, PT ;  /* 0x00000004ff007c0c */ /* 0x004fc8000bf05070 */
[----:B------:R-:W-:-:S13]  /*99d0*/  ISETP.NE.AND.EX P0, PT, RZ, UR5, PT, P0 ;  /* 0x00000005ff007c0c */ /* 0x000fda000bf05300 */
[----:B------:R-:W-:Y:S05]  /*99e0*/  @!P0 EXIT ;  /* 0x000000000000894d */ /* 0x000fea0003800000 */
[----:B------:R-:W-:Y:S05]  /*99f0*/  BRA `(.L_x_143) ;  /* 0x0000000000087947 */ /* 0x000fea0003800000 */
.L_x_142:
[----:B------:R-:W-:-:S13]  /*9a00*/  FSETP.NEU.AND P0, PT, R41, RZ, PT ;  /* 0x000000ff2900720b */ /* 0x000fda0003f0d000 */
[----:B------:R-:W-:Y:S05]  /*9a10*/  @!P0 EXIT ;  /* 0x000000000000894d */ /* 0x000fea0003800000 */
.L_x_143:
[----:B------:R-:W-:Y:S05]  /*9a20*/  BSYNC.RECONVERGENT B0 ;  /* 0x0000000000007941 */ /* 0x000fea0003800200 */
.L_x_140:
[----:B------:R-:W2:Y:S01]  /*9a30*/  S2UR UR5, SR_CgaCtaId ;  /* 0x00000000000579c3 */ /* 0x000ea20000008800 */
[----:B------:R-:W-:Y:S01]  /*9a40*/  ULEA UR4, UR46, UR44, 0x3 ;  /* 0x0000002c2e047291 */ /* 0x000fe2000f8e18ff */
[----:B------:R-:W-:-:S04]  /*9a50*/  DEPBAR.LE SB0, 0x0 ;  /* 0x000080000000791a */ /* 0x000fc80000000000 */
[----:B------:R-:W-:-:S04]  /*9a60*/  UIADD3 UR4, UPT, UPT, UR4, 0xb0, URZ ;  /* 0x000000b004047890 */ /* 0x000fc8000fffe0ff */
[----:B--2---:R-:W-:-:S09]  /*9a70*/  UPRMT UR4, UR5, 0x654, UR4 ;  /* 0x0000065405047896 */ /* 0x004fd20008000004 */
[----:B------:R-:W-:Y:S01]  /*9a80*/  SYNCS.ARRIVE.TRANS64.RED.A1T0 RZ, [UR4], RZ ;  /* 0x000000ffffff79a7 */ /* 0x000fe20008100404 */
[----:B------:R-:W-:Y:S05]  /*9a90*/  EXIT ;  /* 0x000000000000794d */ /* 0x000fea0003800000 */
.L_x_25:
[----:B-1----:R1:W3:Y:S02]  /*9aa0*/  SYNCS.PHASECHK.TRANS64.TRYWAIT P0, [R0+URZ+0x150], R3 ;  /* 0x00015003000075a7 */ /* 0x0022e400080011ff */
[----:B---3--:R-:W-:Y:S05]  /*9ab0*/  @!P0 NANOSLEEP.SYNCS 0x989680 ;  /* 0x009896800000895d */ /* 0x008fea0003900000 */
[----:B------:R-:W3:Y:S02]  /*9ac0*/  @!P0 SYNCS.PHASECHK.TRANS64 P0, [R0+URZ+0x150], R3 ;  /* 0x00015003000085a7 */ /* 0x000ee400080010ff */
[----:B---3--:R-:W-:Y:S05]  /*9ad0*/  @!P0 BRA `(.L_x_25) ;  /* 0xfffffffc00f08947 */ /* 0x008fea000383ffff */
[----:B------:R-:W-:Y:S05]  /*9ae0*/  BRA `(.L_x_144) ;  /* 0xffffff8000007947 */ /* 0x000fea000383ffff */
.L_x_28:
[----:B-1----:R-:W-:-:S07]  /*9af0*/  MOV R0, UR33 ;  /* 0x0000002100007c02 */ /* 0x002fce0008000f00 */
.L_x_145:
[----:B-1----:R1:W3:Y:S02]  /*9b00*/  SYNCS.PHASECHK.TRANS64.TRYWAIT P0, [R0+URZ+0x48], R3 ;  /* 0x00004803000075a7 */ /* 0x0022e400080011ff */
[----:B---3--:R-:W-:Y:S05]  /*9b10*/  @!P0 NANOSLEEP.SYNCS 0x989680 ;  /* 0x009896800000895d */ /* 0x008fea0003900000 */
[----:B------:R-:W3:Y:S02]  /*9b20*/  @!P0 SYNCS.PHASECHK.TRANS64 P0, [R0+URZ+0x48], R3 ;  /* 0x00004803000085a7 */ /* 0x000ee400080010ff */
[----:B---3--:R-:W-:Y:S05]  /*9b30*/  @!P0 BRA `(.L_x_145) ;  /* 0xfffffffc00f08947 */ /* 0x008fea000383ffff */
[----:B------:R-:W-:Y:S05]  /*9b40*/  BRA `(.L_x_27) ;  /* 0xffffff8000407947 */ /* 0x000fea000383ffff */
.L_x_35:
[----:B-1----:R-:W-:-:S07]  /*9b50*/  MOV R0, UR9 ;  /* 0x0000000900007c02 */ /* 0x002fce0008000f00 */
.L_x_146:
[----:B-1----:R1:W3:Y:S02]  /*9b60*/  SYNCS.PHASECHK.TRANS64.TRYWAIT P0, [R0+URZ+0x48], R3 ;  /* 0x00004803000075a7 */ /* 0x0022e400080011ff */
[----:B---3--:R-:W-:Y:S05]  /*9b70*/  @!P0 NANOSLEEP.SYNCS 0x989680 ;  /* 0x009896800000895d */ /* 0x008fea0003900000 */
[----:B------:R-:W3:Y:S02]  /*9b80*/  @!P0 SYNCS.PHASECHK.TRANS64 P0, [R0+URZ+0x48], R3 ;  /* 0x00004803000085a7 */ /* 0x000ee400080010ff */
[----:B---3--:R-:W-:Y:S05]  /*9b90*/  @!P0 BRA `(.L_x_146) ;  /* 0xfffffffc00f08947 */ /* 0x008fea000383ffff */
[----:B------:R-:W-:Y:S05]  /*9ba0*/  BRA `(.L_x_34) ;  /* 0xffffff8400007947 */ /* 0x000fea000383ffff */
.L_x_40:
[----:B-1----:R1:W3:Y:S02]  /*9bb0*/  SYNCS.PHASECHK.TRANS64.TRYWAIT P0, [R3+URZ+0xe0], R0 ;  /* 0x0000e000030075a7 */ /* 0x0022e400080011ff */
[----:B---3--:R-:W-:Y:S05]  /*9bc0*/  @!P0 NANOSLEEP.SYNCS 0x989680 ;  /* 0x009896800000895d */ /* 0x008fea0003900000 */
[----:B------:R-:W3:Y:S02]  /*9bd0*/  @!P0 SYNCS.PHASECHK.TRANS64 P0, [R3+URZ+0xe0], R0 ;  /* 0x0000e000030085a7 */ /* 0x000ee400080010ff */
[----:B---3--:R-:W-:Y:S05]  /*9be0*/  @!P0 BRA `(.L_x_40) ;  /* 0xfffffffc00f08947 */ /* 0x008fea000383ffff */
[----:B------:R-:W-:Y:S05]  /*9bf0*/  BRA `(.L_x_147) ;  /* 0xffffff8400a07947 */ /* 0x000fea000383ffff */
.L_x_44:
[----:B-1----:R-:W-:-:S07]  /*9c00*/  MOV R0, UR4 ;  /* 0x0000000400007c02 */ /* 0x002fce0008000f00 */
.L_x_148:
[----:B-1----:R1:W3:Y:S02]  /*9c10*/  SYNCS.PHASECHK.TRANS64.TRYWAIT P0, [R0+URZ], R3 ;  /* 0x00000003000075a7 */ /* 0x0022e400080011ff */
[----:B---3--:R-:W-:Y:S05]  /*9c20*/  @!P0 NANOSLEEP.SYNCS 0x989680 ;  /* 0x009896800000895d */ /* 0x008fea0003900000 */
[----:B------:R-:W3:Y:S02]  /*9c30*/  @!P0 SYNCS.PHASECHK.TRANS64 P0, [R0+URZ], R3 ;  /* 0x00000003000085a7 */ /* 0x000ee400080010ff */
[----:B---3--:R-:W-:Y:S05]  /*9c40*/  @!P0 BRA `(.L_x_148) ;  /* 0xfffffffc00f08947 */ /* 0x008fea000383ffff */
[----:B------:R-:W-:Y:S05]  /*9c50*/  BRA `(.L_x_149) ;  /* 0xffffff8c004c7947 */ /* 0x000fea000383ffff */
.L_x_45:
[----:B------:R-:W-:-:S07]  /*9c60*/  MOV R0, UR5 ;  /* 0x0000000500007c02 */ /* 0x000fce0008000f00 */
.L_x_150:
[----:B-1----:R1:W3:Y:S02]  /*9c70*/  SYNCS.PHASECHK.TRANS64.TRYWAIT P0, [R0+URZ], R3 ;  /* 0x00000003000075a7 */ /* 0x0022e400080011ff */
[----:B---3--:R-:W-:Y:S05]  /*9c80*/  @!P0 NANOSLEEP.SYNCS 0x989680 ;  /* 0x009896800000895d */ /* 0x008fea0003900000 */
[----:B------:R-:W3:Y:S02]  /*9c90*/  @!P0 SYNCS.PHASECHK.TRANS64 P0, [R0+URZ], R3 ;  /* 0x00000003000085a7 */ /* 0x000ee400080010ff */
[----:B---3--:R-:W-:Y:S05]  /*9ca0*/  @!P0 BRA `(.L_x_150) ;  /* 0xfffffffc00f08947 */ /* 0x008fea000383ffff */
[----:B------:R-:W-:Y:S05]  /*9cb0*/  BRA `(.L_x_151) ;  /* 0xffffff8c00587947 */ /* 0x000fea000383ffff */
.L_x_46:
[----:B------:R-:W-:-:S07]  /*9cc0*/  MOV R0, UR5 ;  /* 0x0000000500007c02 */ /* 0x000fce0008000f00 */
.L_x_152:
[----:B-1----:R1:W3:Y:S02]  /*9cd0*/  SYNCS.PHASECHK.TRANS64.TRYWAIT P0, [R0+URZ], R3 ;  /* 0x00000003000075a7 */ /* 0x0022e400080011ff */
[----:B---3--:R-:W-:Y:S05]  /*9ce0*/  @!P0 NANOSLEEP.SYNCS 0x989680 ;  /* 0x009896800000895d */ /* 0x008fea0003900000 */
[----:B------:R-:W3:Y:S02]  /*9cf0*/  @!P0 SYNCS.PHASECHK.TRANS64 P0, [R0+URZ], R3 ;  /* 0x00000003000085a7 */ /* 0x000ee400080010ff */
[----:B---3--:R-:W-:Y:S05]  /*9d00*/  @!P0 BRA `(.L_x_152) ;  /* 0xfffffffc00f08947 */ /* 0x008fea000383ffff */
[----:B------:R-:W-:Y:S05]  /*9d10*/  BRA `(.L_x_153) ;  /* 0xffffff8c00647947 */ /* 0x000fea000383ffff */
.L_x_47:
[----:B------:R-:W-:-:S07]  /*9d20*/  MOV R0, UR5 ;  /* 0x0000000500007c02 */ /* 0x000fce0008000f00 */
.L_x_154:
[----:B-1----:R1:W3:Y:S02]  /*9d30*/  SYNCS.PHASECHK.TRANS64.TRYWAIT P0, [R0+URZ], R3 ;  /* 0x00000003000075a7 */ /* 0x0022e400080011ff */
[----:B---3--:R-:W-:Y:S05]  /*9d40*/  @!P0 NANOSLEEP.SYNCS 0x989680 ;  /* 0x009896800000895d */ /* 0x008fea0003900000 */
[----:B------:R-:W3:Y:S02]  /*9d50*/  @!P0 SYNCS.PHASECHK.TRANS64 P0, [R0+URZ], R3 ;  /* 0x00000003000085a7 */ /* 0x000ee400080010ff */
[----:B---3--:R-:W-:Y:S05]  /*9d60*/  @!P0 BRA `(.L_x_154) ;  /* 0xfffffffc00f08947 */ /* 0x008fea000383ffff */
[----:B------:R-:W-:Y:S05]  /*9d70*/  BRA `(.L_x_155) ;  /* 0xffffff8c00707947 */ /* 0x000fea000383ffff */
.L_x_48:
[----:B------:R-:W-:-:S07]  /*9d80*/  MOV R0, UR5 ;  /* 0x0000000500007c02 */ /* 0x000fce0008000f00 */
.L_x_156:
[----:B-1----:R1:W3:Y:S02]  /*9d90*/  SYNCS.PHASECHK.TRANS64.TRYWAIT P0, [R0+URZ], R3 ;  /* 0x00000003000075a7 */ /* 0x0022e400080011ff */
[----:B---3--:R-:W-:Y:S05]  /*9da0*/  @!P0 NANOSLEEP.SYNCS 0x989680 ;  /* 0x009896800000895d */ /* 0x008fea0003900000 */
[----:B------:R-:W3:Y:S02]  /*9db0*/  @!P0 SYNCS.PHASECHK.TRANS64 P0, [R0+URZ], R3 ;  /* 0x00000003000085a7 */ /* 0x000ee400080010ff */
[----:B---3--:R-:W-:Y:S05]  /*9dc0*/  @!P0 BRA `(.L_x_156) ;  /* 0xfffffffc00f08947 */ /* 0x008fea000383ffff */
[----:B------:R-:W-:Y:S05]  /*9dd0*/  BRA `(.L_x_157) ;  /* 0xffffff8c007c7947 */ /* 0x000fea000383ffff */
.L_x_49:
[----:B------:R-:W-:-:S07]  /*9de0*/  MOV R0, UR5 ;  /* 0x0000000500007c02 */ /* 0x000fce0008000f00 */
.L_x_158:
[----:B-1----:R1:W3:Y:S02]  /*9df0*/  SYNCS.PHASECHK.TRANS64.TRYWAIT P0, [R0+URZ], R3 ;  /* 0x00000003000075a7 */ /* 0x0022e400080011ff */
[----:B---3--:R-:W-:Y:S05]  /*9e00*/  @!P0 NANOSLEEP.SYNCS 0x989680 ;  /* 0x009896800000895d */ /* 0x008fea0003900000 */
[----:B------:R-:W3:Y:S02]  /*9e10*/  @!P0 SYNCS.PHASECHK.TRANS64 P0, [R0+URZ], R3 ;  /* 0x00000003000085a7 */ /* 0x000ee400080010ff */
[----:B---3--:R-:W-:Y:S05]  /*9e20*/  @!P0 BRA `(.L_x_158) ;  /* 0xfffffffc00f08947 */ /* 0x008fea000383ffff */
[----:B------:R-:W-:Y:S05]  /*9e30*/  BRA `(.L_x_159) ;  /* 0xffffff8c00887947 */ /* 0x000fea000383ffff */
.L_x_50:
[----:B------:R-:W-:-:S07]  /*9e40*/  MOV R0, UR5 ;  /* 0x0000000500007c02 */ /* 0x000fce0008000f00 */
.L_x_160:
[----:B-1----:R1:W3:Y:S02]  /*9e50*/  SYNCS.PHASECHK.TRANS64.TRYWAIT P0, [R0+URZ], R3 ;  /* 0x00000003000075a7 */ /* 0x0022e400080011ff */
[----:B---3--:R-:W-:Y:S05]  /*9e60*/  @!P0 NANOSLEEP.SYNCS 0x989680 ;  /* 0x009896800000895d */ /* 0x008fea0003900000 */
[----:B------:R-:W3:Y:S02]  /*9e70*/  @!P0 SYNCS.PHASECHK.TRANS64 P0, [R0+URZ], R3 ;  /* 0x00000003000085a7 */ /* 0x000ee400080010ff */
[----:B---3--:R-:W-:Y:S05]  /*9e80*/  @!P0 BRA `(.L_x_160) ;  /* 0xfffffffc00f08947 */ /* 0x008fea000383ffff */
[----:B------:R-:W-:Y:S05]  /*9e90*/  BRA `(.L_x_161) ;  /* 0xffffff8c00947947 */ /* 0x000fea000383ffff */
.L_x_51:
[----:B------:R-:W-:-:S07]  /*9ea0*/  MOV R0, UR5 ;  /* 0x0000000500007c02 */ /* 0x000fce0008000f00 */
.L_x_162:
[----:B-1----:R1:W3:Y:S02]  /*9eb0*/  SYNCS.PHASECHK.TRANS64.TRYWAIT P0, [R0+URZ], R3 ;  /* 0x00000003000075a7 */ /* 0x0022e400080011ff */
[----:B---3--:R-:W-:Y:S05]  /*9ec0*/  @!P0 NANOSLEEP.SYNCS 0x989680 ;  /* 0x009896800000895d */ /* 0x008fea0003900000 */
[----:B------:R-:W3:Y:S02]  /*9ed0*/  @!P0 SYNCS.PHASECHK.TRANS64 P0, [R0+URZ], R3 ;  /* 0x00000003000085a7 */ /* 0x000ee400080010ff */
[----:B---3--:R-:W-:Y:S05]  /*9ee0*/  @!P0 BRA `(.L_x_162) ;  /* 0xfffffffc00f08947 */ /* 0x008fea000383ffff */
[----:B------:R-:W-:Y:S05]  /*9ef0*/  BRA `(.L_x_163) ;  /* 0xffffff8c00a07947 */ /* 0x000fea000383ffff */
.L_x_54:
[----:B--2---:R2:W3:Y:S02]  /*9f00*/  SYNCS.PHASECHK.TRANS64.TRYWAIT P0, [R2+URZ+0x140], R5 ;  /* 0x00014005020075a7 */ /* 0x0044e400080011ff */
[----:B---3--:R-:W-:Y:S05]  /*9f10*/  @!P0 NANOSLEEP.SYNCS 0x989680 ;  /* 0x009896800000895d */ /* 0x008fea0003900000 */
[----:B------:R-:W3:Y:S02]  /*9f20*/  @!P0 SYNCS.PHASECHK.TRANS64 P0, [R2+URZ+0x140], R5 ;  /* 0x00014005020085a7 */ /* 0x000ee400080010ff */
[----:B---3--:R-:W-:Y:S05]  /*9f30*/  @!P0 BRA `(.L_x_54) ;  /* 0xfffffffc00f08947 */ /* 0x008fea000383ffff */
[----:B------:R-:W-:Y:S05]  /*9f40*/  BRA `(.L_x_164) ;  /* 0xffffff9000047947 */ /* 0x000fea000383ffff */
.L_x_55:
[----:B------:R-:W-:-:S07]  /*9f50*/  MOV R2, UR4 ;  /* 0x0000000400027c02 */ /* 0x000fce0008000f00 */
.L_x_165:
[----:B--2---:R2:W3:Y:S02]  /*9f60*/  SYNCS.PHASECHK.TRANS64.TRYWAIT P0, [R2+URZ+0xf0], R5 ;  /* 0x0000f005020075a7 */ /* 0x0044e400080011ff */
[----:B---3--:R-:W-:Y:S05]  /*9f70*/  @!P0 NANOSLEEP.SYNCS 0x989680 ;  /* 0x009896800000895d */ /* 0x008fea0003900000 */
[----:B------:R-:W3:Y:S02]  /*9f80*/  @!P0 SYNCS.PHASECHK.TRANS64 P0, [R2+URZ+0xf0], R5 ;  /* 0x0000f005020085a7 */ /* 0x000ee400080010ff */
[----:B---3--:R-:W-:Y:S05]  /*9f90*/  @!P0 BRA `(.L_x_165) ;  /* 0xfffffffc00f08947 */ /* 0x008fea000383ffff */
[----:B------:R-:W-:Y:S05]  /*9fa0*/  BRA `(.L_x_166) ;  /* 0xffffff9000147947 */ /* 0x000fea000383ffff */
.L_x_56:
[----:B--2---:R2:W3:Y:S02]  /*9fb0*/  SYNCS.PHASECHK.TRANS64.TRYWAIT P1, [R2+URZ+0xe0], R5 ;  /* 0x0000e005020075a7 */ /* 0x0044e400080211ff */
[----:B---3--:R-:W-:Y:S05]  /*9fc0*/  @!P1 NANOSLEEP.SYNCS 0x989680 ;  /* 0x009896800000995d */ /* 0x008fea0003900000 */
[----:B------:R-:W3:Y:S02]  /*9fd0*/  @!P1 SYNCS.PHASECHK.TRANS64 P1, [R2+URZ+0xe0], R5 ;  /* 0x0000e005020095a7 */ /* 0x000ee400080210ff */
[----:B---3--:R-:W-:Y:S05]  /*9fe0*/  @!P1 BRA `(.L_x_56) ;  /* 0xfffffffc00f09947 */ /* 0x008fea000383ffff */
[----:B------:R-:W-:Y:S05]  /*9ff0*/  BRA `(.L_x_167) ;  /* 0xffffff9000447947 */ /* 0x000fea000383ffff */
.L_x_59:
[----:B------:R-:W-:-:S07]  /*a000*/  MOV R0, UR4 ;  /* 0x0000000400007c02 */ /* 0x000fce0008000f00 */
.L_x_168:
[----:B--2---:R2:W3:Y:S02]  /*a010*/  SYNCS.PHASECHK.TRANS64.TRYWAIT P0, [R0+URZ+0xf0], R3 ;  /* 0x0000f003000075a7 */ /* 0x0044e400080011ff */
[----:B---3--:R-:W-:Y:S05]  /*a020*/  @!P0 NANOSLEEP.SYNCS 0x989680 ;  /* 0x009896800000895d */ /* 0x008fea0003900000 */
[----:B------:R-:W3:Y:S02]  /*a030*/  @!P0 SYNCS.PHASECHK.TRANS64 P0, [R0+URZ+0xf0], R3 ;  /* 0x0000f003000085a7 */ /* 0x000ee400080010ff */
[----:B---3--:R-:W-:Y:S05]  /*a040*/  @!P0 BRA `(.L_x_168) ;  /* 0xfffffffc00f08947 */ /* 0x008fea000383ffff */
[----:B------:R-:W-:Y:S05]  /*a050*/  BRA `(.L_x_58) ;  /* 0xffffff9000987947 */ /* 0x000fea000383ffff */
.L_x_66:
[----:B-1----:R1:W2:Y:S02]  /*a060*/  SYNCS.PHASECHK.TRANS64.TRYWAIT P1, [R0+URZ+0xe0], R5 ;  /* 0x0000e005000075a7 */ /* 0x0022a400080211ff */
[----:B--2---:R-:W-:Y:S05]  /*a070*/  @!P1 NANOSLEEP.SYNCS 0x989680 ;  /* 0x009896800000995d */ /* 0x004fea0003900000 */
[----:B------:R-:W2:Y:S02]  /*a080*/  @!P1 SYNCS.PHASECHK.TRANS64 P1, [R0+URZ+0xe0], R5 ;  /* 0x0000e005000095a7 */ /* 0x000ea400080210ff */
[----:B--2---:R-:W-:Y:S05]  /*a090*/  @!P1 BRA `(.L_x_66) ;  /* 0xfffffffc00f09947 */ /* 0x004fea000383ffff */
[----:B------:R-:W-:Y:S05]  /*a0a0*/  BRA `(.L_x_169) ;  /* 0xffffff9800007947 */ /* 0x000fea000383ffff */
.L_x_67:
[----:B------:R-:W-:-:S07]  /*a0b0*/  MOV R3, UR23 ;  /* 0x0000001700037c02 */ /* 0x000fce0008000f00 */
.L_x_170:
[----:B-1----:R1:W2:Y:S02]  /*a0c0*/  SYNCS.PHASECHK.TRANS64.TRYWAIT P0, [R3+URZ+0x120], R0 ;  /* 0x00012000030075a7 */ /* 0x0022a400080011ff */
[----:B--2---:R-:W-:Y:S05]  /*a0d0*/  @!P0 NANOSLEEP.SYNCS 0x989680 ;  /* 0x009896800000895d */ /* 0x004fea0003900000 */
[----:B------:R-:W2:Y:S02]  /*a0e0*/  @!P0 SYNCS.PHASECHK.TRANS64 P0, [R3+URZ+0x120], R0 ;  /* 0x00012000030085a7 */ /* 0x000ea400080010ff */
[----:B--2---:R-:W-:Y:S05]  /*a0f0*/  @!P0 BRA `(.L_x_170) ;  /* 0xfffffffc00f08947 */ /* 0x004fea000383ffff */
[----:B------:R-:W-:Y:S05]  /*a100*/  BRA `(.L_x_171) ;  /* 0xffffff9800507947 */ /* 0x000fea000383ffff */
.L_x_70:
[----:B------:R-:W-:Y:S07]  /*a110*/  MOV R0, UR5 ;  /* 0x0000000500007c02 */ /* 0x000fee0008000f00 */
.L_x_172:
[----:B-1----:R1:W2:Y:S02]  /*a120*/  SYNCS.PHASECHK.TRANS64.TRYWAIT P0, [R0+URZ], R3 ;  /* 0x00000003000075a7 */ /* 0x0022a400080011ff */
[----:B--2---:R-:W-:Y:S05]  /*a130*/  @!P0 NANOSLEEP.SYNCS 0x989680 ;  /* 0x009896800000895d */ /* 0x004fea0003900000 */
[----:B------:R-:W2:Y:S02]  /*a140*/  @!P0 SYNCS.PHASECHK.TRANS64 P0, [R0+URZ], R3 ;  /* 0x00000003000085a7 */ /* 0x000ea400080010ff */
[----:B--2---:R-:W-:Y:S05]  /*a150*/  @!P0 BRA `(.L_x_172) ;  /* 0xfffffffc00f08947 */ /* 0x004fea000383ffff */
[----:B------:R-:W-:Y:S05]  /*a160*/  BRA `(.L_x_69) ;  /* 0xffffff98006c7947 */ /* 0x000fea000383ffff */
.L_x_73:
[----:B------:R-:W-:-:S07]  /*a170*/  MOV R0, UR4 ;  /* 0x0000000400007c02 */ /* 0x000fce0008000f00 */
.L_x_173:
[----:B--2---:R2:W4:Y:S02]  /*a180*/  SYNCS.PHASECHK.TRANS64.TRYWAIT P0, [R0+URZ], R3 ;  /* 0x00000003000075a7 */ /* 0x00452400080011ff */
[----:B----4-:R-:W-:Y:S05]  /*a190*/  @!P0 NANOSLEEP.SYNCS 0x989680 ;  /* 0x009896800000895d */ /* 0x010fea0003900000 */
[----:B------:R-:W4:Y:S02]  /*a1a0*/  @!P0 SYNCS.PHASECHK.TRANS64 P0, [R0+URZ], R3 ;  /* 0x00000003000085a7 */ /* 0x000f2400080010ff */
[----:B----4-:R-:W-:Y:S05]  /*a1b0*/  @!P0 BRA `(.L_x_173) ;  /* 0xfffffffc00f08947 */ /* 0x010fea000383ffff */
[----:B------:R-:W-:Y:S05]  /*a1c0*/  BRA `(.L_x_174) ;  /* 0xffffff9c00207947 */ /* 0x000fea000383ffff */
.L_x_74:
[----:B------:R-:W-:-:S07]  /*a1d0*/  MOV R0, UR5 ;  /* 0x0000000500007c02 */ /* 0x000fce0008000f00 */
.L_x_175:
[----:B-1----:R1:W2:Y:S02]  /*a1e0*/  SYNCS.PHASECHK.TRANS64.TRYWAIT P0, [R0+URZ], R3 ;  /* 0x00000003000075a7 */ /* 0x0022a400080011ff */
[----:B--2---:R-:W-:Y:S05]  /*a1f0*/  @!P0 NANOSLEEP.SYNCS 0x989680 ;  /* 0x009896800000895d */ /* 0x004fea0003900000 */
[----:B------:R-:W2:Y:S02]  /*a200*/  @!P0 SYNCS.PHASECHK.TRANS64 P0, [R0+URZ], R3 ;  /* 0x00000003000085a7 */ /* 0x000ea400080010ff */
[----:B--2---:R-:W-:Y:S05]  /*a210*/  @!P0 BRA `(.L_x_175) ;  /* 0xfffffffc00f08947 */ /* 0x004fea000383ffff */
[----:B------:R-:W-:Y:S05]  /*a220*/  BRA `(.L_x_176) ;  /* 0xffffff9c002c7947 */ /* 0x000fea000383ffff */
.L_x_75:
[----:B------:R-:W-:-:S07]  /*a230*/  MOV R0, UR5 ;  /* 0x0000000500007c02 */ /* 0x000fce0008000f00 */
.L_x_177:
[----:B-1----:R1:W2:Y:S02]  /*a240*/  SYNCS.PHASECHK.TRANS64.TRYWAIT P0, [R0+URZ], R3 ;  /* 0x00000003000075a7 */ /* 0x0022a400080011ff */
[----:B--2---:R-:W-:Y:S05]  /*a250*/  @!P0 NANOSLEEP.SYNCS 0x989680 ;  /* 0x009896800000895d */ /* 0x004fea0003900000 */
[----:B------:R-:W2:Y:S02]  /*a260*/  @!P0 SYNCS.PHASECHK.TRANS64 P0, [R0+URZ], R3 ;  /* 0x00000003000085a7 */ /* 0x000ea400080010ff */
[----:B--2---:R-:W-:Y:S05]  /*a270*/  @!P0 BRA `(.L_x_177) ;  /* 0xfffffffc00f08947 */ /* 0x004fea000383ffff */
[----:B------:R-:W-:Y:S05]  /*a280*/  BRA `(.L_x_178) ;  /* 0xffffff9c00387947 */ /* 0x000fea000383ffff */
.L_x_76:
[----:B------:R-:W-:-:S07]  /*a290*/  MOV R0, UR4 ;  /* 0x0000000400007c02 */ /* 0x000fce0008000f00 */
.L_x_179:
[----:B-1----:R1:W2:Y:S02]  /*a2a0*/  SYNCS.PHASECHK.TRANS64.TRYWAIT P0, [R0+URZ], R3 ;  /* 0x00000003000075a7 */ /* 0x0022a400080011ff */
[----:B--2---:R-:W-:Y:S05]  /*a2b0*/  @!P0 NANOSLEEP.SYNCS 0x989680 ;  /* 0x009896800000895d */ /* 0x004fea0003900000 */
[----:B------:R-:W2:Y:S02]  /*a2c0*/  @!P0 SYNCS.PHASECHK.TRANS64 P0, [R0+URZ], R3 ;  /* 0x00000003000085a7 */ /* 0x000ea400080010ff */
[----:B--2---:R-:W-:Y:S05]  /*a2d0*/  @!P0 BRA `(.L_x_179) ;  /* 0xfffffffc00f08947 */ /* 0x004fea000383ffff */
[----:B------:R-:W-:Y:S05]  /*a2e0*/  BRA `(.L_x_180) ;  /* 0xffffff9c00447947 */ /* 0x000fea000383ffff */
.L_x_81:
[----:B-1----:R1:W2:Y:S02]  /*a2f0*/  SYNCS.PHASECHK.TRANS64.TRYWAIT P0, [R8+URZ+0xe0], R5 ;  /* 0x0000e005080075a7 */ /* 0x0022a400080011ff */
[----:B--2---:R-:W-:Y:S05]  /*a300*/  @!P0 NANOSLEEP.SYNCS 0x989680 ;  /* 0x009896800000895d */ /* 0x004fea0003900000 */
[----:B------:R-:W2:Y:S02]  /*a310*/  @!P0 SYNCS.PHASECHK.TRANS64 P0, [R8+URZ+0xe0], R5 ;  /* 0x0000e005080085a7 */ /* 0x000ea400080010ff */
[----:B--2---:R-:W-:Y:S05]  /*a320*/  @!P0 BRA `(.L_x_81) ;  /* 0xfffffffc00f08947 */ /* 0x004fea000383ffff */
[----:B------:R-:W-:Y:S05]  /*a330*/  BRA `(.L_x_181) ;  /* 0xffffffa000887947 */ /* 0x000fea000383ffff */
.L_x_84:
[----:B------:R-:W-:Y:S07]  /*a340*/  MOV R0, UR21 ;  /* 0x0000001500007c02 */ /* 0x000fee0008000f00 */
.L_x_182:
[----:B-1----:R1:W2:Y:S02]  /*a350*/  SYNCS.PHASECHK.TRANS64.TRYWAIT P1, [R0+URZ+0xd8], R5 ;  /* 0x0000d805000075a7 */ /* 0x0022a400080211ff */
[----:B--2---:R-:W-:Y:S05]  /*a360*/  @!P1 NANOSLEEP.SYNCS 0x989680 ;  /* 0x009896800000995d */ /* 0x004fea0003900000 */
[----:B------:R-:W2:Y:S02]  /*a370*/  @!P1 SYNCS.PHASECHK.TRANS64 P1, [R0+URZ+0xd8], R5 ;  /* 0x0000d805000095a7 */ /* 0x000ea400080210ff */
[----:B--2---:R-:W-:Y:S05]  /*a380*/  @!P1 BRA `(.L_x_182) ;  /* 0xfffffffc00f09947 */ /* 0x004fea000383ffff */
[----:B------:R-:W-:Y:S05]  /*a390*/  BRA `(.L_x_83) ;  /* 0xffffffa800047947 */ /* 0x000fea000383ffff */
.L_x_87:
[----:B-1----:R-:W-:Y:S07]  /*a3a0*/  MOV R5, UR21 ;  /* 0x0000001500057c02 */ /* 0x002fee0008000f00 */
.L_x_183:
[----:B-1----:R1:W2:Y:S02]  /*a3b0*/  SYNCS.PHASECHK.TRANS64.TRYWAIT P0, [R5+URZ+0xb0], R4 ;  /* 0x0000b004050075a7 */ /* 0x0022a400080011ff */
[----:B--2---:R-:W-:Y:S05]  /*a3c0*/  @!P0 NANOSLEEP.SYNCS 0x989680 ;  /* 0x009896800000895d */ /* 0x004fea0003900000 */
[----:B------:R-:W2:Y:S02]  /*a3d0*/  @!P0 SYNCS.PHASECHK.TRANS64 P0, [R5+URZ+0xb0], R4 ;  /* 0x0000b004050085a7 */ /* 0x000ea400080010ff */
[----:B--2---:R-:W-:Y:S05]  /*a3e0*/  @!P0 BRA `(.L_x_183) ;  /* 0xfffffffc00f08947 */ /* 0x004fea000383ffff */
[----:B------:R-:W-:Y:S05]  /*a3f0*/  BRA `(.L_x_184) ;  /* 0xffffffa8005c7947 */ /* 0x000fea000383ffff */
.L_x_88:
[----:B------:R-:W-:Y:S07]  /*a400*/  MOV R5, UR21 ;  /* 0x0000001500057c02 */ /* 0x000fee0008000f00 */
.L_x_185:
[----:B-1----:R1:W2:Y:S02]  /*a410*/  SYNCS.PHASECHK.TRANS64.TRYWAIT P0, [R5+URZ+0xb8], R4 ;  /* 0x0000b804050075a7 */ /* 0x0022a400080011ff */
[----:B--2---:R-:W-:Y:S05]  /*a420*/  @!P0 NANOSLEEP.SYNCS 0x989680 ;  /* 0x009896800000895d */ /* 0x004fea0003900000 */
[----:B------:R-:W2:Y:S02]  /*a430*/  @!P0 SYNCS.PHASECHK.TRANS64 P0, [R5+URZ+0xb8], R4 ;  /* 0x0000b804050085a7 */ /* 0x000ea400080010ff */
[----:B--2---:R-:W-:Y:S05]  /*a440*/  @!P0 BRA `(.L_x_185) ;  /* 0xfffffffc00f08947 */ /* 0x004fea000383ffff */
[----:B------:R-:W-:Y:S05]  /*a450*/  BRA `(.L_x_186) ;  /* 0xffffffa800947947 */ /* 0x000fea000383ffff */
.L_x_89:
[----:B-1----:R-:W-:Y:S07]  /*a460*/  MOV R5, UR21 ;  /* 0x0000001500057c02 */ /* 0x002fee0008000f00 */
.L_x_187:
[----:B-1----:R1:W2:Y:S02]  /*a470*/  SYNCS.PHASECHK.TRANS64.TRYWAIT P0, [R5+URZ+0xc0], R4 ;  /* 0x0000c004050075a7 */ /* 0x0022a400080011ff */
[----:B--2---:R-:W-:Y:S05]  /*a480*/  @!P0 NANOSLEEP.SYNCS 0x989680 ;  /* 0x009896800000895d */ /* 0x004fea0003900000 */
[----:B------:R-:W2:Y:S02]  /*a490*/  @!P0 SYNCS.PHASECHK.TRANS64 P0, [R5+URZ+0xc0], R4 ;  /* 0x0000c004050085a7 */ /* 0x000ea400080010ff */
[----:B--2---:R-:W-:Y:S05]  /*a4a0*/  @!P0 BRA `(.L_x_187) ;  /* 0xfffffffc00f08947 */ /* 0x004fea000383ffff */
[----:B------:R-:W-:Y:S05]  /*a4b0*/  BRA `(.L_x_188) ;  /* 0xffffffa800d87947 */ /* 0x000fea000383ffff */
.L_x_90:
[----:B-1----:R-:W-:Y:S07]  /*a4c0*/  MOV R5, UR21 ;  /* 0x0000001500057c02 */ /* 0x002fee0008000f00 */
.L_x_189:
[----:B-1----:R1:W2:Y:S02]  /*a4d0*/  SYNCS.PHASECHK.TRANS64.TRYWAIT P0, [R5+URZ+0xc8], R4 ;  /* 0x0000c804050075a7 */ /* 0x0022a400080011ff */
[----:B--2---:R-:W-:Y:S05]  /*a4e0*/  @!P0 NANOSLEEP.SYNCS 0x989680 ;  /* 0x009896800000895d */ /* 0x004fea0003900000 */
[----:B------:R-:W2:Y:S02]  /*a4f0*/  @!P0 SYNCS.PHASECHK.TRANS64 P0, [R5+URZ+0xc8], R4 ;  /* 0x0000c804050085a7 */ /* 0x000ea400080010ff */
[----:B--2---:R-:W-:Y:S05]  /*a500*/  @!P0 BRA `(.L_x_189) ;  /* 0xfffffffc00f08947 */ /* 0x004fea000383ffff */
[----:B------:R-:W-:Y:S05]  /*a510*/  BRA `(.L_x_190) ;  /* 0xffffffac00207947 */ /* 0x000fea000383ffff */
.L_x_92:
[----:B------:R-:W-:-:S07]  /*a520*/  MOV R0, UR21 ;  /* 0x0000001500007c02 */ /* 0x000fce0008000f00 */
.L_x_191:
[----:B-1----:R1:W2:Y:S02]  /*a530*/  SYNCS.PHASECHK.TRANS64.TRYWAIT P0, [R0+URZ+0xb0], R3 ;  /* 0x0000b003000075a7 */ /* 0x0022a400080011ff */
[----:B--2---:R-:W-:Y:S05]  /*a540*/  @!P0 NANOSLEEP.SYNCS 0x989680 ;  /* 0x009896800000895d */ /* 0x004fea0003900000 */
[----:B------:R-:W2:Y:S02]  /*a550*/  @!P0 SYNCS.PHASECHK.TRANS64 P0, [R0+URZ+0xb0], R3 ;  /* 0x0000b003000085a7 */ /* 0x000ea400080010ff */
[----:B--2---:R-:W-:Y:S05]  /*a560*/  @!P0 BRA `(.L_x_191) ;  /* 0xfffffffc00f08947 */ /* 0x004fea000383ffff */
[----:B------:R-:W-:Y:S05]  /*a570*/  BRA `(.L_x_192) ;  /* 0xffffffac00987947 */ /* 0x000fea000383ffff */
.L_x_93:
[----:B-1----:R-:W-:-:S07]  /*a580*/  MOV R0, UR21 ;  /* 0x0000001500007c02 */ /* 0x002fce0008000f00 */
.L_x_193:
[----:B-1----:R1:W2:Y:S02]  /*a590*/  SYNCS.PHASECHK.TRANS64.TRYWAIT P0, [R0+URZ+0xb8], R3 ;  /* 0x0000b803000075a7 */ /* 0x0022a400080011ff */
[----:B--2---:R-:W-:Y:S05]  /*a5a0*/  @!P0 NANOSLEEP.SYNCS 0x989680 ;  /* 0x009896800000895d */ /* 0x004fea0003900000 */
[----:B------:R-:W2:Y:S02]  /*a5b0*/  @!P0 SYNCS.PHASECHK.TRANS64 P0, [R0+URZ+0xb8], R3 ;  /* 0x0000b803000085a7 */ /* 0x000ea400080010ff */
[----:B--2---:R-:W-:Y:S05]  /*a5c0*/  @!P0 BRA `(.L_x_193) ;  /* 0xfffffffc00f08947 */ /* 0x004fea000383ffff */
[----:B------:R-:W-:Y:S05]  /*a5d0*/  BRA `(.L_x_194) ;  /* 0xffffffac00887947 */ /* 0x000fea000383ffff */
.L_x_94:
[----:B-1----:R-:W-:-:S07]  /*a5e0*/  MOV R0, UR21 ;  /* 0x0000001500007c02 */ /* 0x002fce0008000f00 */
.L_x_195:
[----:B-1----:R1:W2:Y:S02]  /*a5f0*/  SYNCS.PHASECHK.TRANS64.TRYWAIT P0, [R0+URZ+0xc0], R3 ;  /* 0x0000c003000075a7 */ /* 0x0022a400080011ff */
[----:B--2---:R-:W-:Y:S05]  /*a600*/  @!P0 NANOSLEEP.SYNCS 0x989680 ;  /* 0x009896800000895d */ /* 0x004fea0003900000 */
[----:B------:R-:W2:Y:S02]  /*a610*/  @!P0 SYNCS.PHASECHK.TRANS64 P0, [R0+URZ+0xc0], R3 ;  /* 0x0000c003000085a7 */ /* 0x000ea400080010ff */
[----:B--2---:R-:W-:Y:S05]  /*a620*/  @!P0 BRA `(.L_x_195) ;  /* 0xfffffffc00f08947 */ /* 0x004fea000383ffff */
[----:B------:R-:W-:Y:S05]  /*a630*/  BRA `(.L_x_196) ;  /* 0xffffffac00787947 */ /* 0x000fea000383ffff */
.L_x_96:
[----:B-1----:R1:W2:Y:S02]  /*a640*/  SYNCS.PHASECHK.TRANS64.TRYWAIT P0, [R3+URZ+0xe0], R0 ;  /* 0x0000e000030075a7 */ /* 0x0022a400080011ff */
[----:B--2---:R-:W-:Y:S05]  /*a650*/  @!P0 NANOSLEEP.SYNCS 0x989680 ;  /* 0x009896800000895d */ /* 0x004fea0003900000 */
[----:B------:R-:W2:Y:S02]  /*a660*/  @!P0 SYNCS.PHASECHK.TRANS64 P0, [R3+URZ+0xe0], R0 ;  /* 0x0000e000030085a7 */ /* 0x000ea400080010ff */
[----:B--2---:R-:W-:Y:S05]  /*a670*/  @!P0 BRA `(.L_x_96) ;  /* 0xfffffffc00f08947 */ /* 0x004fea000383ffff */
[----:B------:R-:W-:Y:S05]  /*a680*/  BRA `(.L_x_197) ;  /* 0xffffffb000447947 */ /* 0x000fea000383ffff */
.L_x_107:
[----:B-1----:R-:W-:Y:S04]  /*a690*/  MOV R0, UR44 ;  /* 0x0000002c00007c02 */ /* 0x002fe80008000f00 */
[----:B------:R1:W2:Y:S03]  /*a6a0*/  SYNCS.PHASECHK.TRANS64.TRYWAIT P1, [R0+URZ+0x90], R5 ;  /* 0x00009005000075a7 */ /* 0x0002a600080211ff */
[----:B--2---:R-:W-:Y:S05]  /*a6b0*/  @!P1 NANOSLEEP.SYNCS 0x989680 ;  /* 0x009896800000995d */ /* 0x004fea0003900000 */
[----:B------:R-:W2:Y:S02]  /*a6c0*/  @!P1 SYNCS.PHASECHK.TRANS64 P1, [R0+URZ+0x90], R5 ;  /* 0x00009005000095a7 */ /* 0x000ea400080210ff */
[----:B--2---:R-:W-:Y:S05]  /*a6d0*/  @!P1 BRA `(.L_x_107) ;  /* 0xfffffffc00ec9947 */ /* 0x004fea000383ffff */
[----:B------:R-:W-:Y:S05]  /*a6e0*/  BRA `(.L_x_106) ;  /* 0xffffffbc00d87947 */ /* 0x000fea000383ffff */
.L_x_109:
[----:B-1----:R1:W4:Y:S02]  /*a6f0*/  SYNCS.PHASECHK.TRANS64.TRYWAIT P0, [R98+URZ+0x100], R3 ;  /* 0x00010003620075a7 */ /* 0x00232400080011ff */
[----:B----4-:R-:W-:Y:S05]  /*a700*/  @!P0 NANOSLEEP.SYNCS 0x989680 ;  /* 0x009896800000895d */ /* 0x010fea0003900000 */
[----:B------:R-:W4:Y:S02]  /*a710*/  @!P0 SYNCS.PHASECHK.TRANS64 P0, [R98+URZ+0x100], R3 ;  /* 0x00010003620085a7 */ /* 0x000f2400080010ff */
[----:B----4-:R-:W-:Y:S05]  /*a720*/  @!P0 BRA `(.L_x_109) ;  /* 0xfffffffc00f08947 */ /* 0x010fea000383ffff */
[----:B------:R-:W-:Y:S05]  /*a730*/  BRA `(.L_x_108) ;  /* 0xffffffc000047947 */ /* 0x000fea000383ffff */
.L_x_118:
[----:B--2---:R2:W3:Y:S02]  /*a740*/  SYNCS.PHASECHK.TRANS64.TRYWAIT P0, [R3+URZ+0x90], R0 ;  /* 0x00009000030075a7 */ /* 0x0044e400080011ff */
[----:B---3--:R-:W-:Y:S05]  /*a750*/  @!P0 NANOSLEEP.SYNCS 0x989680 ;  /* 0x009896800000895d */ /* 0x008fea0003900000 */
[----:B------:R-:W3:Y:S02]  /*a760*/  @!P0 SYNCS.PHASECHK.TRANS64 P0, [R3+URZ+0x90], R0 ;  /* 0x00009000030085a7 */ /* 0x000ee400080010ff */
[----:B---3--:R-:W-:Y:S05]  /*a770*/  @!P0 BRA `(.L_x_118) ;  /* 0xfffffffc00f08947 */ /* 0x008fea000383ffff */
[----:B------:R-:W-:Y:S05]  /*a780*/  BRA `(.L_x_117) ;  /* 0xffffffc800e87947 */ /* 0x000fea000383ffff */
.L_x_126:
[----:B-1----:R1:W3:Y:S02]  /*a790*/  SYNCS.PHASECHK.TRANS64.TRYWAIT P0, [R63+URZ+0x90], R4 ;  /* 0x000090043f0075a7 */ /* 0x0022e400080011ff */
[----:B---3--:R-:W-:Y:S05]  /*a7a0*/  @!P0 NANOSLEEP.SYNCS 0x989680 ;  /* 0x009896800000895d */ /* 0x008fea0003900000 */
[----:B------:R-:W3:Y:S02]  /*a7b0*/  @!P0 SYNCS.PHASECHK.TRANS64 P0, [R63+URZ+0x90], R4 ;  /* 0x000090043f0085a7 */ /* 0x000ee400080010ff */
[----:B---3--:R-:W-:Y:S05]  /*a7c0*/  @!P0 BRA `(.L_x_126) ;  /* 0xfffffffc00f08947 */ /* 0x008fea000383ffff */
[----:B------:R-:W-:Y:S05]  /*a7d0*/  BRA `(.L_x_125) ;  /* 0xffffffd400f07947 */ /* 0x000fea000383ffff */
.L_x_134:
[----:B-1----:R1:W3:Y:S02]  /*a7e0*/  SYNCS.PHASECHK.TRANS64.TRYWAIT P0, [R108+URZ+0x90], R3 ;  /* 0x000090036c0075a7 */ /* 0x0022e400080011ff */
[----:B---3--:R-:W-:Y:S05]  /*a7f0*/  @!P0 NANOSLEEP.SYNCS 0x989680 ;  /* 0x009896800000895d */ /* 0x008fea0003900000 */
[----:B------:R-:W3:Y:S02]  /*a800*/  @!P0 SYNCS.PHASECHK.TRANS64 P0, [R108+URZ+0x90], R3 ;  /* 0x000090036c0085a7 */ /* 0x000ee400080010ff */
[----:B---3--:R-:W-:Y:S05]  /*a810*/  @!P0 BRA `(.L_x_134) ;  /* 0xfffffffc00f08947 */ /* 0x008fea000383ffff */
[----:B------:R-:W-:Y:S05]  /*a820*/  BRA `(.L_x_133) ;  /* 0xffffffe000f47947 */ /* 0x000fea000383ffff */
        .weak           $__internal_0_$__cuda_sm10x_tcgen05_guardrail_trap_col_being_dealloced_not_returned_by_alloc
        .type           $__internal_0_$__cuda_sm10x_tcgen05_guardrail_trap_col_being_dealloced_not_returned_by_alloc,@function
        .size           $__internal_0_$__cuda_sm10x_tcgen05_guardrail_trap_col_being_dealloced_not_returned_by_alloc,($__internal_1_$__cuda_sm10x_tcgen05_guardrail_trap_phase_invalid_during_alloc - $__internal_0_$__cuda_sm10x_tcgen05_guardrail_trap_col_being_dealloced_not_returned_by_alloc)
$__internal_0_$__cuda_sm10x_tcgen05_guardrail_trap_col_being_dealloced_not_returned_by_alloc:
[----:B------:R-:W-:Y:S05]  /*a830*/  BPT.TRAP 0x1 ;  /* 0x000000040000795c */ /* 0x000fea0000300000 */
[----:B------:R-:W-:-:S04]  /*a840*/  HFMA2 R3, -RZ, RZ, 0, 0 ;  /* 0x00000000ff037431 */ /* 0x000fc800000001ff */
[----:B------:R-:W-:Y:S05]  /*a850*/  RET.REL.NODEC R2 `(_ZN7cutlass13device_kernelINS_4gemm6kernel13GemmUniversalIN4cute5tupleIJiiiiEEENS1_10collective13CollectiveMmaINS1_35MainloopSm100TmaUmmaWarpSpecializedILi9ELi2ELi4ENS5_IJNS4_1CILi8EEENSA_ILi1EEESC_EEEEENS5_IJNSA_ILi64EEENSA_ILi256EEENSA_ILi32EEEEEENS_6half_tENS5_IJlSC_lEEESJ_SK_NS4_8TiledMMAINS4_8MMA_AtomIJNS4_20SM100_MMA_F16BF16_SSISJ_SJ_fLi64ELi256ELNS4_4UMMA5MajorE0ELSP_0ELNSO_7ScaleInE0ELSQ_0EEEEEENS4_6LayoutINS5_IJSC_SC_SC_EEENS5_IJNSA_ILi0EEESV_SV_EEEEENS5_IJNS4_10UnderscoreESY_SY_EEEEENS4_13SM90_TMA_LOADENS4_14ComposedLayoutINS4_7SwizzleILi2ELi4ELi3EEENS4_18smem_ptr_flag_bitsILi16EEENST_INS5_IJSB_SH_EEENS5_IJSH_SC_EEEEEEEvNS4_8identityENS4_23SM90_TMA_LOAD_MULTICASTES1A_vS1B_EENS_8epilogue10collective18CollectiveEpilogueINS1E_23Sm100TmaWarpSpecializedILi4ELi2ELi32ELb1ELb0EEEJSI_NS5_IJNST_ISF_SC_EES1J_EEESJ_SK_SJ_SK_NS1E_6fusion15FusionCallbacksIS1I_NS1L_17LinearCombinationISJ_fSJ_fLNS_15FloatRoundStyleE2EEESI_S1K_JEEENS4_5SM1004TMEM4LOAD26SM100_TMEM_LOAD_16dp256b8xES11_NS12_INS13_ILi3ELi4ELi3EEES16_NST_INS5_IJSB_SF_EEENS5_IJSF_SC_EEEEEEENS4_17SM75_U32x4_LDSM_NENS4_14SM90_TMA_STOREES1Z_NS4_17SM90_U32x4_STSM_NENS4_39AutoVectorizingCopyWithAssumedAlignmentILi128EEEEEEvvEEEEvNT_6ParamsE) ;  /* 0xffffff5402e87950 */ /* 0x000fea0003c3ffff */
        .weak           $__internal_1_$__cuda_sm10x_tcgen05_guardrail_trap_phase_invalid_during_alloc
        .type           $__internal_1_$__cuda_sm10x_tcgen05_guardrail_trap_phase_invalid_during_alloc,@function
        .size           $__internal_1_$__cuda_sm10x_tcgen05_guardrail_trap_phase_invalid_during_alloc,($__internal_2_$__cuda_sm10x_tcgen05_guardrail_trap_unallocated_columns_being_dealloced - $__internal_1_$__cuda_sm10x_tcgen05_guardrail_trap_phase_invalid_during_alloc)
$__internal_1_$__cuda_sm10x_tcgen05_guardrail_trap_phase_invalid_during_alloc:
[----:B------:R-:W-:Y:S05]  /*a860*/  BPT.TRAP 0x1 ;  /* 0x000000040000795c */ /* 0x000fea0000300000 */
[----:B------:R-:W-:-:S04]  /*a870*/  MOV R5, 0x0 ;  /* 0x0000000000057802 */ /* 0x000fc80000000f00 */
[----:B------:R-:W-:Y:S05]  /*a880*/  RET.REL.NODEC R4 `(_ZN7cutlass13device_kernelINS_4gemm6kernel13GemmUniversalIN4cute5tupleIJiiiiEEENS1_10collective13CollectiveMmaINS1_35MainloopSm100TmaUmmaWarpSpecializedILi9ELi2ELi4ENS5_IJNS4_1CILi8EEENSA_ILi1EEESC_EEEEENS5_IJNSA_ILi64EEENSA_ILi256EEENSA_ILi32EEEEEENS_6half_tENS5_IJlSC_lEEESJ_SK_NS4_8TiledMMAINS4_8MMA_AtomIJNS4_20SM100_MMA_F16BF16_SSISJ_SJ_fLi64ELi256ELNS4_4UMMA5MajorE0ELSP_0ELNSO_7ScaleInE0ELSQ_0EEEEEENS4_6LayoutINS5_IJSC_SC_SC_EEENS5_IJNSA_ILi0EEESV_SV_EEEEENS5_IJNS4_10UnderscoreESY_SY_EEEEENS4_13SM90_TMA_LOADENS4_14ComposedLayoutINS4_7SwizzleILi2ELi4ELi3EEENS4_18smem_ptr_flag_bitsILi16EEENST_INS5_IJSB_SH_EEENS5_IJSH_SC_EEEEEEEvNS4_8identityENS4_23SM90_TMA_LOAD_MULTICASTES1A_vS1B_EENS_8epilogue10collective18CollectiveEpilogueINS1E_23Sm100TmaWarpSpecializedILi4ELi2ELi32ELb1ELb0EEEJSI_NS5_IJNST_ISF_SC_EES1J_EEESJ_SK_SJ_SK_NS1E_6fusion15FusionCallbacksIS1I_NS1L_17LinearCombinationISJ_fSJ_fLNS_15FloatRoundStyleE2EEESI_S1K_JEEENS4_5SM1004TMEM4LOAD26SM100_TMEM_LOAD_16dp256b8xES11_NS12_INS13_ILi3ELi4ELi3EEES16_NST_INS5_IJSB_SF_EEENS5_IJSF_SC_EEEEEEENS4_17SM75_U32x4_LDSM_NENS4_14SM90_TMA_STOREES1Z_NS4_17SM90_U32x4_STSM_NENS4_39AutoVectorizingCopyWithAssumedAlignmentILi128EEEEEEvvEEEEvNT_6ParamsE) ;  /* 0xffffff5404dc7950 */ /* 0x000fea0003c3ffff */
        .weak           $__internal_2_$__cuda_sm10x_tcgen05_guardrail_trap_unallocated_columns_being_dealloced
        .type           $__internal_2_$__cuda_sm10x_tcgen05_guardrail_trap_unallocated_columns_being_dealloced,@function
        .size           $__internal_2_$__cuda_sm10x_tcgen05_guardrail_trap_unallocated_columns_being_dealloced,(.L_x_199 - $__internal_2_$__cuda_sm10x_tcgen05_guardrail_trap_unallocated_columns_being_dealloced)
$__internal_2_$__cuda_sm10x_tcgen05_guardrail_trap_unallocated_columns_being_dealloced:
[----:B------:R-:W-:Y:S05]  /*a890*/  BPT.TRAP 0x1 ;  /* 0x000000040000795c */ /* 0x000fea0000300000 */
[----:B------:R-:W-:-:S04]  /*a8a0*/  HFMA2 R3, -RZ, RZ, 0, 0 ;  /* 0x00000000ff037431 */ /* 0x000fc800000001ff */
[----:B------:R-:W-:Y:S05]  /*a8b0*/  RET.REL.NODEC R2 `(_ZN7cutlass13device_kernelINS_4gemm6kernel13GemmUniversalIN4cute5tupleIJiiiiEEENS1_10collective13CollectiveMmaINS1_35MainloopSm100TmaUmmaWarpSpecializedILi9ELi2ELi4ENS5_IJNS4_1CILi8EEENSA_ILi1EEESC_EEEEENS5_IJNSA_ILi64EEENSA_ILi256EEENSA_ILi32EEEEEENS_6half_tENS5_IJlSC_lEEESJ_SK_NS4_8TiledMMAINS4_8MMA_AtomIJNS4_20SM100_MMA_F16BF16_SSISJ_SJ_fLi64ELi256ELNS4_4UMMA5MajorE0ELSP_0ELNSO_7ScaleInE0ELSQ_0EEEEEENS4_6LayoutINS5_IJSC_SC_SC_EEENS5_IJNSA_ILi0EEESV_SV_EEEEENS5_IJNS4_10UnderscoreESY_SY_EEEEENS4_13SM90_TMA_LOADENS4_14ComposedLayoutINS4_7SwizzleILi2ELi4ELi3EEENS4_18smem_ptr_flag_bitsILi16EEENST_INS5_IJSB_SH_EEENS5_IJSH_SC_EEEEEEEvNS4_8identityENS4_23SM90_TMA_LOAD_MULTICASTES1A_vS1B_EENS_8epilogue10collective18CollectiveEpilogueINS1E_23Sm100TmaWarpSpecializedILi4ELi2ELi32ELb1ELb0EEEJSI_NS5_IJNST_ISF_SC_EES1J_EEESJ_SK_SJ_SK_NS1E_6fusion15FusionCallbacksIS1I_NS1L_17LinearCombinationISJ_fSJ_fLNS_15FloatRoundStyleE2EEESI_S1K_JEEENS4_5SM1004TMEM4LOAD26SM100_TMEM_LOAD_16dp256b8xES11_NS12_INS13_ILi3ELi4ELi3EEES16_NST_INS5_IJSB_SF_EEENS5_IJSF_SC_EEEEEEENS4_17SM75_U32x4_LDSM_NENS4_14SM90_TMA_STOREES1Z_NS4_17SM90_U32x4_STSM_NENS4_39AutoVectorizingCopyWithAssumedAlignmentILi128EEEEEEvvEEEEvNT_6ParamsE) ;  /* 0xffffff5402d07950 */ /* 0x000fea0003c3ffff */
.L_x_198:
[----:B------:R-:W-:-:S00]  /*a8c0*/  BRA `(.L_x_198) ;  /* 0xfffffffc00fc7947 */ /* 0x000fc0000383ffff */
[----:B------:R-:W-:-:S00]  /*a8d0*/  NOP ;  /* 0x0000000000007918 */ /* 0x000fc00000000000 */
        /* <DEDUP_REMOVED lines=10> */
.L_x_199:


//--------------------- .nv.global.init           --------------------------
	.section	.nv.global.init,"aw",@progbits
.nv.global.init:
	.type		$str$27,@object
	.size		$str$27,($str$28 - $str$27)
$str$27:
        /*0000*/ 	.byte	0x28, 0x61, 0x64, 0x64, 0x72, 0x65, 0x73, 0x73, 0x20, 0x26, 0x20, 0x6d, 0x61, 0x73, 0x6b, 0x29
        /*0010*/ 	.byte	0x20, 0x3d, 0x3d, 0x20, 0x30, 0x00
	.type		$str$28,@object
	.size		$str$28,($str$26 - $str$28)
$str$28:
        /*0016*/ 	.byte	0x2f, 0x74, 0x6d, 0x70, 0x2f, 0x63, 0x75, 0x74, 0x6c, 0x61, 0x73, 0x73, 0x5f, 0x73, 0x77, 0x65
        /*0026*/ 	.byte	0x65, 0x70, 0x5f, 0x73, 0x72, 0x63, 0x2f, 0x69, 0x6e, 0x63, 0x6c, 0x75, 0x64, 0x65, 0x2f, 0x63
        /*0036*/ 	.byte	0x75, 0x74, 0x65, 0x2f, 0x70, 0x6f, 0x69, 0x6e, 0x74, 0x65, 0x72, 0x5f, 0x66, 0x6c, 0x61, 0x67
        /*0046*/ 	.byte	0x67, 0x65, 0x64, 0x2e, 0x68, 0x70, 0x70, 0x00
	.type		$str$26,@object
	.size		$str$26,($str$25 - $str$26)
$str$26:
        /*004e*/ 	.byte	0x2f, 0x74, 0x6d, 0x70, 0x2f, 0x63, 0x75, 0x74, 0x6c, 0x61, 0x73, 0x73, 0x5f, 0x73, 0x77, 0x65
        /*005e*/ 	.byte	0x65, 0x70, 0x5f, 0x73, 0x72, 0x63, 0x2f, 0x69, 0x6e, 0x63, 0x6c, 0x75, 0x64, 0x65, 0x2f, 0x63
        /*006e*/ 	.byte	0x75, 0x74, 0x65, 0x2f, 0x61, 0x74, 0x6f, 0x6d, 0x2f, 0x63, 0x6f, 0x70, 0x79, 0x5f, 0x74, 0x72
        /*007e*/ 	.byte	0x61, 0x69, 0x74, 0x73, 0x5f, 0x73, 0x6d, 0x31, 0x30, 0x30, 0x2e, 0x68, 0x70, 0x70, 0x00
	.type		$str$25,@object
	.size		$str$25,(__unnamed_1 - $str$25)
$str$25:
        /*008d*/ 	.byte	0x28, 0x28, 0x75, 0x69, 0x6e, 0x74, 0x33, 0x32, 0x5f, 0x74, 0x28, 0x74, 0x68, 0x72, 0x65, 0x61
        /*009d*/ 	.byte	0x64, 0x49, 0x64, 0x78, 0x2e, 0x78, 0x29, 0x20, 0x2f, 0x20, 0x33, 0x32, 0x29, 0x20, 0x25, 0x20
        /*00ad*/ 	.byte	0x34, 0x29, 0x20, 0x3d, 0x3d, 0x20, 0x28, 0x28, 0x28, 0x74, 0x6d, 0x65, 0x6d, 0x5f, 0x61, 0x64
        /*00bd*/ 	.byte	0x64, 0x72, 0x20, 0x3e, 0x3e, 0x20, 0x31, 0x36, 0x29, 0x20, 0x2f, 0x20, 0x33, 0x32, 0x29, 0x20
        /*00cd*/ 	.byte	0x25, 0x20, 0x34, 0x29, 0x00
	.type		__unnamed_1,@object
	.size		__unnamed_1,(__unnamed_2 - __unnamed_1)
__unnamed_1:
        /*00d2*/ 	.byte	0x61, 0x75, 0x74, 0x6f, 0x20, 0x63, 0x75, 0x74, 0x65, 0x3a, 0x3a, 0x61, 0x73, 0x5f, 0x70, 0x6f
        /* <DEDUP_REMOVED lines=24> */
        /*0262*/ 	.byte	0x3e, 0x3e, 0x3e, 0x5d, 0x00
	.type		__unnamed_2,@object
	.size		__unnamed_2,(.L_2 - __unnamed_2)
__unnamed_2:
        /* <DEDUP_REMOVED lines=46> */
        /*0547*/ 	.byte	0x75, 0x74, 0x65, 0x3a, 0x3a, 0x43, 0x3c, 0x30, 0x3e, 0x3e, 0x3e, 0x3e, 0x5d, 0x00
.L_2:


//--------------------- .nv.shared._ZN7cutlass13device_kernelINS_4gemm6kernel13GemmUniversalIN4cute5tupleIJiiiiEEENS1_10collective13CollectiveMmaINS1_35MainloopSm100TmaUmmaWarpSpecializedILi9ELi2ELi4ENS5_IJNS4_1CILi8EEENSA_ILi1EEESC_EEEEENS5_IJNSA_ILi64EEENSA_ILi256EEENSA_ILi32EEEEEENS_6half_tENS5_IJlSC_lEEESJ_SK_NS4_8TiledMMAINS4_8MMA_AtomIJNS4_20SM100_MMA_F16BF16_SSISJ_SJ_fLi64ELi256ELNS4_4UMMA5MajorE0ELSP_0ELNSO_7ScaleInE0ELSQ_0EEEEEENS4_6LayoutINS5_IJSC_SC_SC_EEENS5_IJNSA_ILi0EEESV_SV_EEEEENS5_IJNS4_10UnderscoreESY_SY_EEEEENS4_13SM90_TMA_LOADENS4_14ComposedLayoutINS4_7SwizzleILi2ELi4ELi3EEENS4_18smem_ptr_flag_bitsILi16EEENST_INS5_IJSB_SH_EEENS5_IJSH_SC_EEEEEEEvNS4_8identityENS4_23SM90_TMA_LOAD_MULTICASTES1A_vS1B_EENS_8epilogue10collective18CollectiveEpilogueINS1E_23Sm100TmaWarpSpecializedILi4ELi2ELi32ELb1ELb0EEEJSI_NS5_IJNST_ISF_SC_EES1J_EEESJ_SK_SJ_SK_NS1E_6fusion15FusionCallbacksIS1I_NS1L_17LinearCombinationISJ_fSJ_fLNS_15FloatRoundStyleE2EEESI_S1K_JEEENS4_5SM1004TMEM4LOAD26SM100_TMEM_LOAD_16dp256b8xES11_NS12_INS13_ILi3ELi4ELi3EEES16_NST_INS5_IJSB_SF_EEENS5_IJSF_SC_EEEEEEENS4_17SM75_U32x4_LDSM_NENS4_14SM90_TMA_STOREES1Z_NS4_17SM90_U32x4_STSM_NENS4_39AutoVectorizingCopyWithAssumedAlignmentILi128EEEEEEvvEEEEvNT_6ParamsE --------------------------
	.section	.nv.shared._ZN7cutlass13device_kernelINS_4gemm6kernel13GemmUniversalIN4cute5tupleIJiiiiEEENS1_10collective13CollectiveMmaINS1_35MainloopSm100TmaUmmaWarpSpecializedILi9ELi2ELi4ENS5_IJNS4_1CILi8EEENSA_ILi1EEESC_EEEEENS5_IJNSA_ILi64EEENSA_ILi256EEENSA_ILi32EEEEEENS_6half_tENS5_IJlSC_lEEESJ_SK_NS4_8TiledMMAINS4_8MMA_AtomIJNS4_20SM100_MMA_F16BF16_SSISJ_SJ_fLi64ELi256ELNS4_4UMMA5MajorE0ELSP_0ELNSO_7ScaleInE0ELSQ_0EEEEEENS4_6LayoutINS5_IJSC_SC_SC_EEENS5_IJNSA_ILi0EEESV_SV_EEEEENS5_IJNS4_10UnderscoreESY_SY_EEEEENS4_13SM90_TMA_LOADENS4_14ComposedLayoutINS4_7SwizzleILi2ELi4ELi3EEENS4_18smem_ptr_flag_bitsILi16EEENST_INS5_IJSB_SH_EEENS5_IJSH_SC_EEEEEEEvNS4_8identityENS4_23SM90_TMA_LOAD_MULTICASTES1A_vS1B_EENS_8epilogue10collective18CollectiveEpilogueINS1E_23Sm100TmaWarpSpecializedILi4ELi2ELi32ELb1ELb0EEEJSI_NS5_IJNST_ISF_SC_EES1J_EEESJ_SK_SJ_SK_NS1E_6fusion15FusionCallbacksIS1I_NS1L_17LinearCombinationISJ_fSJ_fLNS_15FloatRoundStyleE2EEESI_S1K_JEEENS4_5SM1004TMEM4LOAD26SM100_TMEM_LOAD_16dp256b8xES11_NS12_INS13_ILi3ELi4ELi3EEES16_NST_INS5_IJSB_SF_EEENS5_IJSF_SC_EEEEEEENS4_17SM75_U32x4_LDSM_NENS4_14SM90_TMA_STOREES1Z_NS4_17SM90_U32x4_STSM_NENS4_39AutoVectorizingCopyWithAssumedAlignmentILi128EEEEEEvvEEEEvNT_6ParamsE,"aw",@nobits
	.sectionflags	@""
	.align	16
	.zero		1024


//--------------------- .nv.shared.reserved.0     --------------------------
	.section	.nv.shared.reserved.0,"aw",@nobits
	.weak		__nv_reservedSMEM_offset_0_alias
	.size		__nv_reservedSMEM_offset_0_alias, 0, 64
	.other		__nv_reservedSMEM_offset_0_alias,@"STO_CUDA_RESERVED_SHARED STV_DEFAULT"
__nv_reservedSMEM_offset_0_alias:
	.zero		0
.nv.shared.reserved.0:
	.zero		64
	.weak		__nv_reservedSMEM_tcgen05_partition
	.type		__nv_reservedSMEM_tcgen05_partition,@object
	.size		__nv_reservedSMEM_tcgen05_partition,(.L_0 - __nv_reservedSMEM_tcgen05_partition)
__nv_reservedSMEM_tcgen05_partition:
	.zero		32
.L_0:


//--------------------- .nv.global                --------------------------
	.section	.nv.global,"aw",@nobits
.nv.global:
	.type		_ZN40_INTERNAL_e8d109da_4_k_cu_396232de_325634cute1_E,@object
	.size		_ZN40_INTERNAL_e8d109da_4_k_cu_396232de_325634cute1_E,(_ZN40_INTERNAL_e8d109da_4_k_cu_396232de_325634cuda3std3__45__cpo6cbeginE - _ZN40_INTERNAL_e8d109da_4_k_cu_396232de_325634cute1_E)
_ZN40_INTERNAL_e8d109da_4_k_cu_396232de_325634cute1_E:
	.zero		1
	.type		_ZN40_INTERNAL_e8d109da_4_k_cu_396232de_325634cuda3std3__45__cpo6cbeginE,@object
	.size		_ZN40_INTERNAL_e8d109da_4_k_cu_396232de_325634cuda3std3__45__cpo6cbeginE,(_ZN40_INTERNAL_e8d109da_4_k_cu_396232de_325634cuda3std3__48in_placeE - _ZN40_INTERNAL_e8d109da_4_k_cu_396232de_325634cuda3std3__45__cpo6cbeginE)
_ZN40_INTERNAL_e8d109da_4_k_cu_396232de_325634cuda3std3__45__cpo6cbeginE:
	.zero		1
	.type		_ZN40_INTERNAL_e8d109da_4_k_cu_396232de_325634cuda3std3__48in_placeE,@object
	.size		_ZN40_INTERNAL_e8d109da_4_k_cu_396232de_325634cuda3std3__48in_placeE,(_ZN40_INTERNAL_e8d109da_4_k_cu_396232de_325634cuda3std6ranges3__45__cpo9iter_moveE - _ZN40_INTERNAL_e8d109da_4_k_cu_396232de_325634cuda3std3__48in_placeE)
_ZN40_INTERNAL_e8d109da_4_k_cu_396232de_325634cuda3std3__48in_placeE:
	.zero		1
	.type		_ZN40_INTERNAL_e8d109da_4_k_cu_396232de_325634cuda3std6ranges3__45__cpo9iter_moveE,@object
	.size		_ZN40_INTERNAL_e8d109da_4_k_cu_396232de_325634cuda3std6ranges3__45__cpo9iter_moveE,(_ZN40_INTERNAL_e8d109da_4_k_cu_396232de_325634cuda3std3__45__cpo5beginE - _ZN40_INTERNAL_e8d109da_4_k_cu_396232de_325634cuda3std6ranges3__45__cpo9iter_moveE)
_ZN40_INTERNAL_e8d109da_4_k_cu_396232de_325634cuda3std6ranges3__45__cpo9iter_moveE:
	.zero		1
	.type		_ZN40_INTERNAL_e8d109da_4_k_cu_396232de_325634cuda3std3__45__cpo5beginE,@object
	.size		_ZN40_INTERNAL_e8d109da_4_k_cu_396232de_325634cuda3std3__45__cpo5beginE,(_ZN40_INTERNAL_e8d109da_4_k_cu_396232de_325634cuda3std3__442_GLOBAL__N__e8d109da_4_k_cu_396232de_325636ignoreE - _ZN40_INTERNAL_e8d109da_4_k_cu_396232de_325634cuda3std3__45__cpo5beginE)
_ZN40_INTERNAL_e8d109da_4_k_cu_396232de_325634cuda3std3__45__cpo5beginE:
	.zero		1
	.type		_ZN40_INTERNAL_e8d109da_4_k_cu_396232de_325634cuda3std3__442_GLOBAL__N__e8d109da_4_k_cu_396232de_325636ignoreE,@object
	.size		_ZN40_INTERNAL_e8d109da_4_k_cu_396232de_325634cuda3std3__442_GLOBAL__N__e8d109da_4_k_cu_396232de_325636ignoreE,(_ZN40_INTERNAL_e8d109da_4_k_cu_396232de_325634cute7productE - _ZN40_INTERNAL_e8d109da_4_k_cu_396232de_325634cuda3std3__442_GLOBAL__N__e8d109da_4_k_cu_396232de_325636ignoreE)
_ZN40_INTERNAL_e8d109da_4_k_cu_396232de_325634cuda3std3__442_GLOBAL__N__e8d109da_4_k_cu_396232de_325636ignoreE:
	.zero		1
	.type		_ZN40_INTERNAL_e8d109da_4_k_cu_396232de_325634cute7productE,@object
	.size		_ZN40_INTERNAL_e8d109da_4_k_cu_396232de_325634cute7productE,(_ZN40_INTERNAL_e8d109da_4_k_cu_396232de_325634cuda3std3__45__cpo3endE - _ZN40_INTERNAL_e8d109da_4_k_cu_396232de_325634cute7productE)
_ZN40_INTERNAL_e8d109da_4_k_cu_396232de_325634cute7productE:
	.zero		1
	.type		_ZN40_INTERNAL_e8d109da_4_k_cu_396232de_325634cuda3std3__45__cpo3endE,@object
	.size		_ZN40_INTERNAL_e8d109da_4_k_cu_396232de_325634cuda3std3__45__cpo3endE,(_ZN40_INTERNAL_e8d109da_4_k_cu_396232de_325634cuda3std3__419piecewise_constructE - _ZN40_INTERNAL_e8d109da_4_k_cu_396232de_325634cuda3std3__45__cpo3endE)
_ZN40_INTERNAL_e8d109da_4_k_cu_396232de_325634cuda3std3__45__cpo3endE:
	.zero		1
	.type		_ZN40_INTERNAL_e8d109da_4_k_cu_396232de_325634cuda3std3__419piecewise_constructE,@object
	.size		_ZN40_INTERNAL_e8d109da_4_k_cu_396232de_325634cuda3std3__419piecewise_constructE,(_ZN40_INTERNAL_e8d109da_4_k_cu_396232de_325634cuda3std3__45__cpo4cendE - _ZN40_INTERNAL_e8d109da_4_k_cu_396232de_325634cuda3std3__419piecewise_constructE)
_ZN40_INTERNAL_e8d109da_4_k_cu_396232de_325634cuda3std3__419piecewise_constructE:
	.zero		1
	.type		_ZN40_INTERNAL_e8d109da_4_k_cu_396232de_325634cuda3std3__45__cpo4cendE,@object
	.size		_ZN40_INTERNAL_e8d109da_4_k_cu_396232de_325634cuda3std3__45__cpo4cendE,(_ZN40_INTERNAL_e8d109da_4_k_cu_396232de_325634cuda3std6ranges3__45__cpo4swapE - _ZN40_INTERNAL_e8d109da_4_k_cu_396232de_325634cuda3std3__45__cpo4cendE)
_ZN40_INTERNAL_e8d109da_4_k_cu_396232de_325634cuda3std3__45__cpo4cendE:
	.zero		1
	.type		_ZN40_INTERNAL_e8d109da_4_k_cu_396232de_325634cuda3std6ranges3__45__cpo4swapE,@object
	.size		_ZN40_INTERNAL_e8d109da_4_k_cu_396232de_325634cuda3std6ranges3__45__cpo4swapE,(.L_10 - _ZN40_INTERNAL_e8d109da_4_k_cu_396232de_325634cuda3std6ranges3__45__cpo4swapE)
_ZN40_INTERNAL_e8d109da_4_k_cu_396232de_325634cuda3std6ranges3__45__cpo4swapE:
	.zero		1
.L_10:


//--------------------- .nv.constant0._ZN7cutlass13device_kernelINS_4gemm6kernel13GemmUniversalIN4cute5tupleIJiiiiEEENS1_10collective13CollectiveMmaINS1_35MainloopSm100TmaUmmaWarpSpecializedILi9ELi2ELi4ENS5_IJNS4_1CILi8EEENSA_ILi1EEESC_EEEEENS5_IJNSA_ILi64EEENSA_ILi256EEENSA_ILi32EEEEEENS_6half_tENS5_IJlSC_lEEESJ_SK_NS4_8TiledMMAINS4_8MMA_AtomIJNS4_20SM100_MMA_F16BF16_SSISJ_SJ_fLi64ELi256ELNS4_4UMMA5MajorE0ELSP_0ELNSO_7ScaleInE0ELSQ_0EEEEEENS4_6LayoutINS5_IJSC_SC_SC_EEENS5_IJNSA_ILi0EEESV_SV_EEEEENS5_IJNS4_10UnderscoreESY_SY_EEEEENS4_13SM90_TMA_LOADENS4_14ComposedLayoutINS4_7SwizzleILi2ELi4ELi3EEENS4_18smem_ptr_flag_bitsILi16EEENST_INS5_IJSB_SH_EEENS5_IJSH_SC_EEEEEEEvNS4_8identityENS4_23SM90_TMA_LOAD_MULTICASTES1A_vS1B_EENS_8epilogue10collective18CollectiveEpilogueINS1E_23Sm100TmaWarpSpecializedILi4ELi2ELi32ELb1ELb0EEEJSI_NS5_IJNST_ISF_SC_EES1J_EEESJ_SK_SJ_SK_NS1E_6fusion15FusionCallbacksIS1I_NS1L_17LinearCombinationISJ_fSJ_fLNS_15FloatRoundStyleE2EEESI_S1K_JEEENS4_5SM1004TMEM4LOAD26SM100_TMEM_LOAD_16dp256b8xES11_NS12_INS13_ILi3ELi4ELi3EEES16_NST_INS5_IJSB_SF_EEENS5_IJSF_SC_EEEEEEENS4_17SM75_U32x4_LDSM_NENS4_14SM90_TMA_STOREES1Z_NS4_17SM90_U32x4_STSM_NENS4_39AutoVectorizingCopyWithAssumedAlignmentILi128EEEEEEvvEEEEvNT_6ParamsE --------------------------
	.section	.nv.constant0._ZN7cutlass13device_kernelINS_4gemm6kernel13GemmUniversalIN4cute5tupleIJiiiiEEENS1_10collective13CollectiveMmaINS1_35MainloopSm100TmaUmmaWarpSpecializedILi9ELi2ELi4ENS5_IJNS4_1CILi8EEENSA_ILi1EEESC_EEEEENS5_IJNSA_ILi64EEENSA_ILi256EEENSA_ILi32EEEEEENS_6half_tENS5_IJlSC_lEEESJ_SK_NS4_8TiledMMAINS4_8MMA_AtomIJNS4_20SM100_MMA_F16BF16_SSISJ_SJ_fLi64ELi256ELNS4_4UMMA5MajorE0ELSP_0ELNSO_7ScaleInE0ELSQ_0EEEEEENS4_6LayoutINS5_IJSC_SC_SC_EEENS5_IJNSA_ILi0EEESV_SV_EEEEENS5_IJNS4_10UnderscoreESY_SY_EEEEENS4_13SM90_TMA_LOADENS4_14ComposedLayoutINS4_7SwizzleILi2ELi4ELi3EEENS4_18smem_ptr_flag_bitsILi16EEENST_INS5_IJSB_SH_EEENS5_IJSH_SC_EEEEEEEvNS4_8identityENS4_23SM90_TMA_LOAD_MULTICASTES1A_vS1B_EENS_8epilogue10collective18CollectiveEpilogueINS1E_23Sm100TmaWarpSpecializedILi4ELi2ELi32ELb1ELb0EEEJSI_NS5_IJNST_ISF_SC_EES1J_EEESJ_SK_SJ_SK_NS1E_6fusion15FusionCallbacksIS1I_NS1L_17LinearCombinationISJ_fSJ_fLNS_15FloatRoundStyleE2EEESI_S1K_JEEENS4_5SM1004TMEM4LOAD26SM100_TMEM_LOAD_16dp256b8xES11_NS12_INS13_ILi3ELi4ELi3EEES16_NST_INS5_IJSB_SF_EEENS5_IJSF_SC_EEEEEEENS4_17SM75_U32x4_LDSM_NENS4_14SM90_TMA_STOREES1Z_NS4_17SM90_U32x4_STSM_NENS4_39AutoVectorizingCopyWithAssumedAlignmentILi128EEEEEEvvEEEEvNT_6ParamsE,"a",@progbits
	.sectionflags	@""
	.align	4
.nv.constant0._ZN7cutlass13device_kernelINS_4gemm6kernel13GemmUniversalIN4cute5tupleIJiiiiEEENS1_10collective13CollectiveMmaINS1_35MainloopSm100TmaUmmaWarpSpecializedILi9ELi2ELi4ENS5_IJNS4_1CILi8EEENSA_ILi1EEESC_EEEEENS5_IJNSA_ILi64EEENSA_ILi256EEENSA_ILi32EEEEEENS_6half_tENS5_IJlSC_lEEESJ_SK_NS4_8TiledMMAINS4_8MMA_AtomIJNS4_20SM100_MMA_F16BF16_SSISJ_SJ_fLi64ELi256ELNS4_4UMMA5MajorE0ELSP_0ELNSO_7ScaleInE0ELSQ_0EEEEEENS4_6LayoutINS5_IJSC_SC_SC_EEENS5_IJNSA_ILi0EEESV_SV_EEEEENS5_IJNS4_10UnderscoreESY_SY_EEEEENS4_13SM90_TMA_LOADENS4_14ComposedLayoutINS4_7SwizzleILi2ELi4ELi3EEENS4_18smem_ptr_flag_bitsILi16EEENST_INS5_IJSB_SH_EEENS5_IJSH_SC_EEEEEEEvNS4_8identityENS4_23SM90_TMA_LOAD_MULTICASTES1A_vS1B_EENS_8epilogue10collective18CollectiveEpilogueINS1E_23Sm100TmaWarpSpecializedILi4ELi2ELi32ELb1ELb0EEEJSI_NS5_IJNST_ISF_SC_EES1J_EEESJ_SK_SJ_SK_NS1E_6fusion15FusionCallbacksIS1I_NS1L_17LinearCombinationISJ_fSJ_fLNS_15FloatRoundStyleE2EEESI_S1K_JEEENS4_5SM1004TMEM4LOAD26SM100_TMEM_LOAD_16dp256b8xES11_NS12_INS13_ILi3ELi4ELi3EEES16_NST_INS5_IJSB_SF_EEENS5_IJSF_SC_EEEEEEENS4_17SM75_U32x4_LDSM_NENS4_14SM90_TMA_STOREES1Z_NS4_17SM90_U32x4_STSM_NENS4_39AutoVectorizingCopyWithAssumedAlignmentILi128EEEEEEvvEEEEvNT_6ParamsE:
	.zero		2944


//--------------------- SYMBOLS --------------------------

	.type		.nv.reservedSmem.offset0,@object
	.size		.nv.reservedSmem.offset0,0x4
	.type		.nv.reservedSmem.cap,@object
	.size		.nv.reservedSmem.cap,0x4
	.type		__assertfail,@function
